def attn_fwd(
    Q,
    K,
    V,
    Out,
    Lse,
    sm_scale,
    stride_qz,
    stride_qh,
    stride_qm,
    stride_qk,
    stride_kz,
    stride_kh,
    stride_kn,
    stride_kk,
    stride_vz,
    stride_vh,
    stride_vn,
    stride_vk,
    stride_oz,
    stride_oh,
    stride_om,
    stride_ok,
    seqlen_q,
    seqlen_k,
    BLOCK_M: tl.constexpr,
    BLOCK_N: tl.constexpr,
    HEAD_DIM: tl.constexpr,
    CAUSAL: tl.constexpr,
):
    start_m = tl.program_id(0)
    off_hz = tl.program_id(1)
    q_off = off_hz * stride_qh
    k_off = off_hz * stride_kh
    v_off = off_hz * stride_vh
    offs_m = start_m * BLOCK_M + tl.arange(0, BLOCK_M)
    offs_d = tl.arange(0, HEAD_DIM)
    offs_n = tl.arange(0, BLOCK_N)
    q_ptrs = Q + q_off + offs_m[:, None] * stride_qm + offs_d[None, :] * stride_qk
    k_ptrs = K + k_off + offs_d[:, None] * stride_kk + offs_n[None, :] * stride_kn
    v_ptrs = V + v_off + offs_n[:, None] * stride_vn + offs_d[None, :] * stride_vk
    m_i = tl.full([BLOCK_M], float("-inf"), dtype=tl.float32)
    l_i = tl.zeros([BLOCK_M], dtype=tl.float32) + 1.0
    acc = tl.zeros([BLOCK_M, HEAD_DIM], dtype=tl.float32)
    q = tl.load(q_ptrs)
    acc, l_i, m_i = _attn_fwd_inner(
        acc,
        l_i,
        m_i,
        q,
        k_ptrs,
        v_ptrs,
        sm_scale,
        stride_kn,
        stride_vn,
        start_m,
        seqlen_k,
        BLOCK_M,
        BLOCK_N,
        HEAD_DIM,
        CAUSAL,
    )
    acc = acc / l_i[:, None]
    lse = m_i + tl.math.log2(l_i) / 1.4426950408889634
    o_ptrs = (
        Out
        + off_hz * stride_oh
        + offs_m[:, None] * stride_om
        + offs_d[None, :] * stride_ok
    )
    tl.store(o_ptrs, acc.to(Out.dtype.element_ty))
    tl.store(Lse + off_hz * seqlen_q + offs_m, lse)

# config = {"BLOCK_M": 64, "BLOCK_N": 128, "HEAD_DIM": 32, "arch": "sm_80", "causal": false, "dtype": "fp16", "num_stages": 4, "num_warps": 8}
# arch = sm_80


// ===== COMPILED SASS (sm_80) =====

	.target	sm_80

	.elftype	@"ET_EXEC"


//--------------------- .note.nv.tkinfo           --------------------------
	.section	.note.nv.tkinfo,"",@"SHT_NOTE"
	.sectionflags	@"SHF_NOTE_NV_TKINFO"
	.tkinfo
        /*0018*/ 	.word	0x00000002
        /*0030*/ 	.string	""
        /*0030*/ 	.string	"ptxas"
        /*0030*/ 	.string	"Cuda compilation tools, release 13.0, V13.0.88"
        /*0030*/ 	.string	"Build cuda_13.0.r13.0/compiler.36424714_0"
        /*0030*/ 	.string	"-v  -suppress-debug-info  -lineinfo  -arch sm_80 "



//--------------------- .note.nv.cuinfo           --------------------------
	.section	.note.nv.cuinfo,"",@"SHT_NOTE"
	.sectionflags	@"SHF_NOTE_NV_CUINFO"
        /*0018*/ 	.short	0x0002
        /*001a*/ 	.short	0x0050
        /*001c*/ 	.short	0x0082
	.zero		2


//--------------------- .nv.info                  --------------------------
	.section	.nv.info,"",@"SHT_CUDA_INFO"
	.align	4


	//----- nvinfo : EIATTR_REGCOUNT
	.align		4
        /*0000*/ 	.byte	0x04, 0x2f
        /*0002*/ 	.short	(.L_2 - .L_1)
	.align		4
.L_1:
        /*0004*/ 	.word	index@(attn_fwd)
        /*0008*/ 	.word	0x000000de


	//----- nvinfo : EIATTR_FRAME_SIZE
	.align		4
.L_2:
        /*000c*/ 	.byte	0x04, 0x11
        /*000e*/ 	.short	(.L_4 - .L_3)
	.align		4
.L_3:
        /*0010*/ 	.word	index@(attn_fwd)
        /*0014*/ 	.word	0x00000000


	//----- nvinfo : EIATTR_MIN_STACK_SIZE
	.align		4
.L_4:
        /*0018*/ 	.byte	0x04, 0x12
        /*001a*/ 	.short	(.L_6 - .L_5)
	.align		4
.L_5:
        /*001c*/ 	.word	index@(attn_fwd)
        /*0020*/ 	.word	0x00000000
.L_6:


//--------------------- .nv.info.attn_fwd         --------------------------
	.section	.nv.info.attn_fwd,"",@"SHT_CUDA_INFO"
	.sectionflags	@""
	.align	4


	//----- nvinfo : EIATTR_CUDA_API_VERSION
	.align		4
        /*0000*/ 	.byte	0x04, 0x37
        /*0002*/ 	.short	(.L_8 - .L_7)
.L_7:
        /*0004*/ 	.word	0x00000082


	//----- nvinfo : EIATTR_SW2861232_WAR
	.align		4
.L_8:
        /*0008*/ 	.byte	0x01, 0x35
	.zero		2


	//----- nvinfo : EIATTR_PARAM_CBANK
	.align		4
        /*000c*/ 	.byte	0x04, 0x0a
        /*000e*/ 	.short	(.L_10 - .L_9)
	.align		4
.L_9:
        /*0010*/ 	.word	index@(.nv.constant0.attn_fwd)
        /*0014*/ 	.short	0x0160
        /*0016*/ 	.short	0x0088


	//----- nvinfo : EIATTR_CBANK_PARAM_SIZE
	.align		4
.L_10:
        /*0018*/ 	.byte	0x03, 0x19
        /*001a*/ 	.short	0x0088


	//----- nvinfo : EIATTR_KPARAM_INFO
	.align		4
        /*001c*/ 	.byte	0x04, 0x17
        /*001e*/ 	.short	(.L_12 - .L_11)
.L_11:
        /*0020*/ 	.word	0x00000000
        /*0024*/ 	.short	0x0019
        /*0026*/ 	.short	0x0080
        /*0028*/ 	.byte	0x00, 0xf4, 0x21, 0x00


	//----- nvinfo : EIATTR_KPARAM_INFO
	.align		4
.L_12:
        /*002c*/ 	.byte	0x04, 0x17
        /*002e*/ 	.short	(.L_14 - .L_13)
.L_13:
        /*0030*/ 	.word	0x00000000
        /*0034*/ 	.short	0x0018
        /*0036*/ 	.short	0x0078
        /*0038*/ 	.byte	0x00, 0xf4, 0x21, 0x00


	//----- nvinfo : EIATTR_KPARAM_INFO
	.align		4
.L_14:
        /*003c*/ 	.byte	0x04, 0x17
        /*003e*/ 	.short	(.L_16 - .L_15)
.L_15:
        /*0040*/ 	.word	0x00000000
        /*0044*/ 	.short	0x0017
        /*0046*/ 	.short	0x0070
        /*0048*/ 	.byte	0x00, 0xf0, 0x11, 0x00


	//----- nvinfo : EIATTR_KPARAM_INFO
	.align		4
.L_16:
        /*004c*/ 	.byte	0x04, 0x17
        /*004e*/ 	.short	(.L_18 - .L_17)
.L_17:
        /*0050*/ 	.word	0x00000000
        /*0054*/ 	.short	0x0016
        /*0056*/ 	.short	0x006c
        /*0058*/ 	.byte	0x00, 0xf0, 0x11, 0x00


	//----- nvinfo : EIATTR_KPARAM_INFO
	.align		4
.L_18:
        /*005c*/ 	.byte	0x04, 0x17
        /*005e*/ 	.short	(.L_20 - .L_19)
.L_19:
        /*0060*/ 	.word	0x00000000
        /*0064*/ 	.short	0x0015
        /*0066*/ 	.short	0x0068
        /*0068*/ 	.byte	0x00, 0xf0, 0x11, 0x00


	//----- nvinfo : EIATTR_KPARAM_INFO
	.align		4
.L_20:
        /*006c*/ 	.byte	0x04, 0x17
        /*006e*/ 	.short	(.L_22 - .L_21)
.L_21:
        /*0070*/ 	.word	0x00000000
        /*0074*/ 	.short	0x0014
        /*0076*/ 	.short	0x0064
        /*0078*/ 	.byte	0x00, 0xf0, 0x11, 0x00


	//----- nvinfo : EIATTR_KPARAM_INFO
	.align		4
.L_22:
        /*007c*/ 	.byte	0x04, 0x17
        /*007e*/ 	.short	(.L_24 - .L_23)
.L_23:
        /*0080*/ 	.word	0x00000000
        /*0084*/ 	.short	0x0013
        /*0086*/ 	.short	0x0060
        /*0088*/ 	.byte	0x00, 0xf0, 0x11, 0x00


	//----- nvinfo : EIATTR_KPARAM_INFO
	.align		4
.L_24:
        /*008c*/ 	.byte	0x04, 0x17
        /*008e*/ 	.short	(.L_26 - .L_25)
.L_25:
        /*0090*/ 	.word	0x00000000
        /*0094*/ 	.short	0x0012
        /*0096*/ 	.short	0x005c
        /*0098*/ 	.byte	0x00, 0xf0, 0x11, 0x00


	//----- nvinfo : EIATTR_KPARAM_INFO
	.align		4
.L_26:
        /*009c*/ 	.byte	0x04, 0x17
        /*009e*/ 	.short	(.L_28 - .L_27)
.L_27:
        /*00a0*/ 	.word	0x00000000
        /*00a4*/ 	.short	0x0011
        /*00a6*/ 	.short	0x0058
        /*00a8*/ 	.byte	0x00, 0xf0, 0x11, 0x00


	//----- nvinfo : EIATTR_KPARAM_INFO
	.align		4
.L_28:
        /*00ac*/ 	.byte	0x04, 0x17
        /*00ae*/ 	.short	(.L_30 - .L_29)
.L_29:
        /*00b0*/ 	.word	0x00000000
        /*00b4*/ 	.short	0x0010
        /*00b6*/ 	.short	0x0054
        /*00b8*/ 	.byte	0x00, 0xf0, 0x11, 0x00


	//----- nvinfo : EIATTR_KPARAM_INFO
	.align		4
.L_30:
        /*00bc*/ 	.byte	0x04, 0x17
        /*00be*/ 	.short	(.L_32 - .L_31)
.L_31:
        /*00c0*/ 	.word	0x00000000
        /*00c4*/ 	.short	0x000f
        /*00c6*/ 	.short	0x0050
        /*00c8*/ 	.byte	0x00, 0xf0, 0x11, 0x00


	//----- nvinfo : EIATTR_KPARAM_INFO
	.align		4
.L_32:
        /*00cc*/ 	.byte	0x04, 0x17
        /*00ce*/ 	.short	(.L_34 - .L_33)
.L_33:
        /*00d0*/ 	.word	0x00000000
        /*00d4*/ 	.short	0x000e
        /*00d6*/ 	.short	0x004c
        /*00d8*/ 	.byte	0x00, 0xf0, 0x11, 0x00


	//----- nvinfo : EIATTR_KPARAM_INFO
	.align		4
.L_34:
        /*00dc*/ 	.byte	0x04, 0x17
        /*00de*/ 	.short	(.L_36 - .L_35)
.L_35:
        /*00e0*/ 	.word	0x00000000
        /*00e4*/ 	.short	0x000d
        /*00e6*/ 	.short	0x0048
        /*00e8*/ 	.byte	0x00, 0xf0, 0x11, 0x00


	//----- nvinfo : EIATTR_KPARAM_INFO
	.align		4
.L_36:
        /*00ec*/ 	.byte	0x04, 0x17
        /*00ee*/ 	.short	(.L_38 - .L_37)
.L_37:
        /*00f0*/ 	.word	0x00000000
        /*00f4*/ 	.short	0x000c
        /*00f6*/ 	.short	0x0044
        /*00f8*/ 	.byte	0x00, 0xf0, 0x11, 0x00


	//----- nvinfo : EIATTR_KPARAM_INFO
	.align		4
.L_38:
        /*00fc*/ 	.byte	0x04, 0x17
        /*00fe*/ 	.short	(.L_40 - .L_39)
.L_39:
        /*0100*/ 	.word	0x00000000
        /*0104*/ 	.short	0x000b
        /*0106*/ 	.short	0x0040
        /*0108*/ 	.byte	0x00, 0xf0, 0x11, 0x00


	//----- nvinfo : EIATTR_KPARAM_INFO
	.align		4
.L_40:
        /*010c*/ 	.byte	0x04, 0x17
        /*010e*/ 	.short	(.L_42 - .L_41)
.L_41:
        /*0110*/ 	.word	0x00000000
        /*0114*/ 	.short	0x000a
        /*0116*/ 	.short	0x003c
        /*0118*/ 	.byte	0x00, 0xf0, 0x11, 0x00


	//----- nvinfo : EIATTR_KPARAM_INFO
	.align		4
.L_42:
        /*011c*/ 	.byte	0x04, 0x17
        /*011e*/ 	.short	(.L_44 - .L_43)
.L_43:
        /*0120*/ 	.word	0x00000000
        /*0124*/ 	.short	0x0009
        /*0126*/ 	.short	0x0038
        /*0128*/ 	.byte	0x00, 0xf0, 0x11, 0x00


	//----- nvinfo : EIATTR_KPARAM_INFO
	.align		4
.L_44:
        /*012c*/ 	.byte	0x04, 0x17
        /*012e*/ 	.short	(.L_46 - .L_45)
.L_45:
        /*0130*/ 	.word	0x00000000
        /*0134*/ 	.short	0x0008
        /*0136*/ 	.short	0x0034
        /*0138*/ 	.byte	0x00, 0xf0, 0x11, 0x00


	//----- nvinfo : EIATTR_KPARAM_INFO
	.align		4
.L_46:
        /*013c*/ 	.byte	0x04, 0x17
        /*013e*/ 	.short	(.L_48 - .L_47)
.L_47:
        /*0140*/ 	.word	0x00000000
        /*0144*/ 	.short	0x0007
        /*0146*/ 	.short	0x0030
        /*0148*/ 	.byte	0x00, 0xf0, 0x11, 0x00


	//----- nvinfo : EIATTR_KPARAM_INFO
	.align		4
.L_48:
        /*014c*/ 	.byte	0x04, 0x17
        /*014e*/ 	.short	(.L_50 - .L_49)
.L_49:
        /*0150*/ 	.word	0x00000000
        /*0154*/ 	.short	0x0006
        /*0156*/ 	.short	0x002c
        /*0158*/ 	.byte	0x00, 0xf0, 0x11, 0x00


	//----- nvinfo : EIATTR_KPARAM_INFO
	.align		4
.L_50:
        /*015c*/ 	.byte	0x04, 0x17
        /*015e*/ 	.short	(.L_52 - .L_51)
.L_51:
        /*0160*/ 	.word	0x00000000
        /*0164*/ 	.short	0x0005
        /*0166*/ 	.short	0x0028
        /*0168*/ 	.byte	0x00, 0xf0, 0x11, 0x00


	//----- nvinfo : EIATTR_KPARAM_INFO
	.align		4
.L_52:
        /*016c*/ 	.byte	0x04, 0x17
        /*016e*/ 	.short	(.L_54 - .L_53)
.L_53:
        /*0170*/ 	.word	0x00000000
        /*0174*/ 	.short	0x0004
        /*0176*/ 	.short	0x0020
        /*0178*/ 	.byte	0x00, 0xf4, 0x21, 0x00


	//----- nvinfo : EIATTR_KPARAM_INFO
	.align		4
.L_54:
        /*017c*/ 	.byte	0x04, 0x17
        /*017e*/ 	.short	(.L_56 - .L_55)
.L_55:
        /*0180*/ 	.word	0x00000000
        /*0184*/ 	.short	0x0003
        /*0186*/ 	.short	0x0018
        /*0188*/ 	.byte	0x00, 0xf4, 0x21, 0x00


	//----- nvinfo : EIATTR_KPARAM_INFO
	.align		4
.L_56:
        /*018c*/ 	.byte	0x04, 0x17
        /*018e*/ 	.short	(.L_58 - .L_57)
.L_57:
        /*0190*/ 	.word	0x00000000
        /*0194*/ 	.short	0x0002
        /*0196*/ 	.short	0x0010
        /*0198*/ 	.byte	0x00, 0xf4, 0x21, 0x00


	//----- nvinfo : EIATTR_KPARAM_INFO
	.align		4
.L_58:
        /*019c*/ 	.byte	0x04, 0x17
        /*019e*/ 	.short	(.L_60 - .L_59)
.L_59:
        /*01a0*/ 	.word	0x00000000
        /*01a4*/ 	.short	0x0001
        /*01a6*/ 	.short	0x0008
        /*01a8*/ 	.byte	0x00, 0xf4, 0x21, 0x00


	//----- nvinfo : EIATTR_KPARAM_INFO
	.align		4
.L_60:
        /*01ac*/ 	.byte	0x04, 0x17
        /*01ae*/ 	.short	(.L_62 - .L_61)
.L_61:
        /*01b0*/ 	.word	0x00000000
        /*01b4*/ 	.short	0x0000
        /*01b6*/ 	.short	0x0000
        /*01b8*/ 	.byte	0x00, 0xf4, 0x21, 0x00


	//----- nvinfo : EIATTR_MAXREG_COUNT
	.align		4
.L_62:
        /*01bc*/ 	.byte	0x03, 0x1b
        /*01be*/ 	.short	0x00ff


	//----- nvinfo : EIATTR_NUM_BARRIERS
	.align		4
        /*01c0*/ 	.byte	0x02, 0x4c
        /*01c2*/ 	.byte	0x01
	.zero		1


	//----- nvinfo : EIATTR_MERCURY_ISA_VERSION
	.align		4
        /*01c4*/ 	.byte	0x03, 0x5f
        /*01c6*/ 	.short	0x0000


	//----- nvinfo : EIATTR_COOP_GROUP_MASK_REGIDS
	.align		4
        /*01c8*/ 	.byte	0x04, 0x29
        /*01ca*/ 	.short	(.L_64 - .L_63)


	//   ....[0]....
.L_63:
        /*01cc*/ 	.word	0xffffffff


	//   ....[1]....
        /*01d0*/ 	.word	0xffffffff


	//   ....[2]....
        /*01d4*/ 	.word	0xffffffff


	//   ....[3]....
        /*01d8*/ 	.word	0xffffffff


	//   ....[4]....
        /*01dc*/ 	.word	0xffffffff


	//   ....[5]....
        /*01e0*/ 	.word	0xffffffff


	//   ....[6]....
        /*01e4*/ 	.word	0xffffffff


	//   ....[7]....
        /*01e8*/ 	.word	0xffffffff


	//----- nvinfo : EIATTR_COOP_GROUP_INSTR_OFFSETS
	.align		4
.L_64:
        /*01ec*/ 	.byte	0x04, 0x28
        /*01ee*/ 	.short	(.L_66 - .L_65)


	//   ....[0]....
.L_65:
        /*01f0*/ 	.word	0x00001b40


	//   ....[1]....
        /*01f4*/ 	.word	0x00001b80


	//   ....[2]....
        /*01f8*/ 	.word	0x00001f70


	//   ....[3]....
        /*01fc*/ 	.word	0x00002000


	//   ....[4]....
        /*0200*/ 	.word	0x00003600


	//   ....[5]....
        /*0204*/ 	.word	0x00003610


	//   ....[6]....
        /*0208*/ 	.word	0x000036a0


	//   ....[7]....
        /*020c*/ 	.word	0x000036f0


	//----- nvinfo : EIATTR_EXIT_INSTR_OFFSETS
	.align		4
.L_66:
        /*0210*/ 	.byte	0x04, 0x1c
        /*0212*/ 	.short	(.L_68 - .L_67)


	//   ....[0]....
.L_67:
        /*0214*/ 	.word	0x00004540


	//   ....[1]....
        /*0218*/ 	.word	0x000045e0


	//----- nvinfo : EIATTR_REQNTID
	.align		4
.L_68:
        /*021c*/ 	.byte	0x04, 0x10
        /*021e*/ 	.short	(.L_70 - .L_69)
.L_69:
        /*0220*/ 	.word	0x00000100
        /*0224*/ 	.word	0x00000001
        /*0228*/ 	.word	0x00000001
.L_70:


//--------------------- .nv.callgraph             --------------------------
	.section	.nv.callgraph,"",@"SHT_CUDA_CALLGRAPH"
	.align	4
	.sectionentsize	8
	.align		4
        /*0000*/ 	.word	0x00000000
	.align		4
        /*0004*/ 	.word	0xffffffff
	.align		4
        /*0008*/ 	.word	0x00000000
	.align		4
        /*000c*/ 	.word	0xfffffffe
	.align		4
        /*0010*/ 	.word	0x00000000
	.align		4
        /*0014*/ 	.word	0xfffffffd
	.align		4
        /*0018*/ 	.word	0x00000000
	.align		4
        /*001c*/ 	.word	0xfffffffc


//--------------------- .nv.rel.action            --------------------------
	.section	.nv.rel.action,"",@"SHT_CUDA_RELOCINFO"
	.align	8
	.sectionentsize	8
        /*0000*/ 	.byte	0x73, 0x00, 0x00, 0x00, 0x00, 0x00, 0x00, 0x00, 0x00, 0x00, 0x00, 0x11, 0x25, 0x00, 0x05, 0x36


//--------------------- .nv.constant4             --------------------------
	.section	.nv.constant4,"a",@progbits
	.align	8
	.align		8
.nv.constant4:
        /*0000*/ 	.dword	_$_str


//--------------------- .nv.constant0.attn_fwd    --------------------------
	.section	.nv.constant0.attn_fwd,"a",@progbits
	.sectionflags	@""
	.align	4
.nv.constant0.attn_fwd:
	.zero		488


//--------------------- .text.attn_fwd            --------------------------
	.section	.text.attn_fwd,"ax",@progbits
	.sectioninfo	@"SHI_REGISTERS=222"
	.align	128
        .global         attn_fwd
        .type           attn_fwd,@function
        .size           attn_fwd,(.L_x_4 - attn_fwd)
        .other          attn_fwd,@"STO_CUDA_ENTRY STV_DEFAULT"
attn_fwd:
.text.attn_fwd:
[----:B------:R-:W-:Y:S02]  /*0000*/  MOV R1, c[0x0][0x28] ;  /* 0x00000a0000017a02 */ /* 0x000fe40000000f00 */
[----:B------:R-:W0:Y:S01]  /*0010*/  S2R R0, SR_TID.X ;  /* 0x0000000000007919 */ /* 0x000e220000002100 */
[----:B------:R-:W-:Y:S01]  /*0020*/  MOV R16, c[0x0][0x198] ;  /* 0x0000660000107a02 */ /* 0x000fe20000000f00 */
[----:B------:R-:W-:Y:S02]  /*0030*/  ULDC.64 UR4, c[0x0][0x118] ;  /* 0x0000460000047ab9 */ /* 0x000fe40000000a00 */
[----:B------:R-:W1:Y:S04]  /*0040*/  S2R R4, SR_CTAID.X ;  /* 0x0000000000047919 */ /* 0x000e680000002500 */
[----:B------:R-:W2:Y:S01]  /*0050*/  S2R R2, SR_CTAID.Y ;  /* 0x0000000000027919 */ /* 0x000ea20000002600 */
[----:B0-----:R-:W-:Y:S02]  /*0060*/  LOP3.LUT R3, R0, 0x3f, RZ, 0xc0, !PT ;  /* 0x0000003f00037812 */ /* 0x001fe400078ec0ff */
[----:B------:R-:W-:-:S02]  /*0070*/  SHF.R.U32.HI R5, RZ, 0x6, R0 ;  /* 0x00000006ff057819 */ /* 0x000fc40000011600 */
[----:B-1----:R-:W-:Y:S02]  /*0080*/  LEA R3, R4, R3, 0x6 ;  /* 0x0000000304037211 */ /* 0x002fe400078e30ff */
[----:B------:R-:W-:Y:S01]  /*0090*/  SGXT.U32 R4, R5, 0x2 ;  /* 0x000000020504781a */ /* 0x000fe20000000000 */
[----:B--2---:R-:W-:Y:S02]  /*00a0*/  IMAD R5, R2, c[0x0][0x190], RZ ;  /* 0x0000640002057a24 */ /* 0x004fe400078e02ff */
[----:B------:R-:W-:Y:S02]  /*00b0*/  IMAD R7, R3, c[0x0][0x194], RZ ;  /* 0x0000650003077a24 */ /* 0x000fe400078e02ff */
[----:B------:R-:W-:Y:S01]  /*00c0*/  IMAD R11, R4, c[0x0][0x198], RZ ;  /* 0x00006600040b7a24 */ /* 0x000fe200078e02ff */
[C---:B------:R-:W-:Y:S01]  /*00d0*/  SHF.L.U32 R6, R5.reuse, 0x1, RZ ;  /* 0x0000000105067819 */ /* 0x040fe200000006ff */
[----:B------:R-:W-:Y:S01]  /*00e0*/  IMAD.HI R5, R5, 0x2, RZ ;  /* 0x0000000205057827 */ /* 0x000fe200078e02ff */
[----:B------:R-:W-:-:S02]  /*00f0*/  SHF.L.U32 R9, R7, 0x1, RZ ;  /* 0x0000000107097819 */ /* 0x000fc400000006ff */
[C---:B------:R-:W-:Y:S01]  /*0100*/  LEA R12, R16.reuse, R11, 0x2 ;  /* 0x0000000b100c7211 */ /* 0x040fe200078e10ff */
[----:B------:R-:W-:Y:S01]  /*0110*/  IMAD.HI R8, R7, 0x2, RZ ;  /* 0x0000000207087827 */ /* 0x000fe200078e02ff */
[----:B------:R-:W-:Y:S02]  /*0120*/  IADD3 R24, P0, P1, R9, c[0x0][0x160], R6 ;  /* 0x0000580009187a10 */ /* 0x000fe4000791e006 */
[----:B------:R-:W-:Y:S02]  /*0130*/  LEA R9, R16, R12, 0x2 ;  /* 0x0000000c10097211 */ /* 0x000fe400078e10ff */
[----:B------:R-:W-:Y:S02]  /*0140*/  IADD3.X R26, R8, c[0x0][0x164], R5, P0, P1 ;  /* 0x00005900081a7a10 */ /* 0x000fe400007e2405 */
[----:B------:R-:W-:Y:S02]  /*0150*/  LEA R6, P0, R11, R24, 0x1 ;  /* 0x000000180b067211 */ /* 0x000fe400078008ff */
[----:B------:R-:W-:-:S02]  /*0160*/  LEA R5, R16, R9, 0x2 ;  /* 0x0000000910057211 */ /* 0x000fc400078e10ff */
[----:B------:R-:W-:Y:S02]  /*0170*/  LEA R10, P1, R9, R24, 0x1 ;  /* 0x00000018090a7211 */ /* 0x000fe400078208ff */
[----:B------:R-:W-:Y:S02]  /*0180*/  LEA.HI.X.SX32 R7, R11, R26, 0x1, P0 ;  /* 0x0000001a0b077211 */ /* 0x000fe400000f0eff */
[----:B------:R-:W-:Y:S02]  /*0190*/  LEA R8, P0, R12, R24, 0x1 ;  /* 0x000000180c087211 */ /* 0x000fe400078008ff */
[----:B------:R-:W-:Y:S01]  /*01a0*/  LEA R15, R16, R5, 0x2 ;  /* 0x00000005100f7211 */ /* 0x000fe200078e10ff */
[----:B------:R0:W2:Y:S01]  /*01b0*/  LDG.E.U16 R20, [R6.64] ;  /* 0x0000000406147981 */ /* 0x0000a2000c1e1500 */
[-C--:B------:R-:W-:Y:S02]  /*01c0*/  LEA.HI.X.SX32 R11, R9, R26.reuse, 0x1, P1 ;  /* 0x0000001a090b7211 */ /* 0x080fe400008f0eff */
[----:B------:R-:W-:-:S02]  /*01d0*/  LEA.HI.X.SX32 R9, R12, R26, 0x1, P0 ;  /* 0x0000001a0c097211 */ /* 0x000fc400000f0eff */
[C---:B------:R-:W-:Y:S01]  /*01e0*/  LEA R12, P0, R5.reuse, R24, 0x1 ;  /* 0x00000018050c7211 */ /* 0x040fe200078008ff */
[----:B------:R1:W3:Y:S01]  /*01f0*/  LDG.E.U16 R22, [R10.64] ;  /* 0x000000040a167981 */ /* 0x0002e2000c1e1500 */
[C---:B------:R-:W-:Y:S02]  /*0200*/  LEA R17, R16.reuse, R15, 0x2 ;  /* 0x0000000f10117211 */ /* 0x040fe400078e10ff */
[----:B------:R-:W-:Y:S01]  /*0210*/  LEA.HI.X.SX32 R13, R5, R26, 0x1, P0 ;  /* 0x0000001a050d7211 */ /* 0x000fe200000f0eff */
[----:B------:R4:W5:Y:S01]  /*0220*/  LDG.E.U16 R8, [R8.64] ;  /* 0x0000000408087981 */ /* 0x000962000c1e1500 */
[----:B------:R-:W-:Y:S02]  /*0230*/  LEA R5, R16, R17, 0x2 ;  /* 0x0000001110057211 */ /* 0x000fe400078e10ff */
[-C--:B------:R-:W-:Y:S01]  /*0240*/  LEA R14, P0, R15, R24.reuse, 0x1 ;  /* 0x000000180f0e7211 */ /* 0x080fe200078008ff */
[----:B------:R1:W5:Y:S01]  /*0250*/  LDG.E.U16 R12, [R12.64] ;  /* 0x000000040c0c7981 */ /* 0x000362000c1e1500 */
[----:B------:R-:W-:-:S02]  /*0260*/  LEA R18, P1, R5, R24, 0x1 ;  /* 0x0000001805127211 */ /* 0x000fc400078208ff */
[----:B0-----:R-:W-:Y:S02]  /*0270*/  LEA R6, R16, R5, 0x2 ;  /* 0x0000000510067211 */ /* 0x001fe400078e10ff */
[-C--:B------:R-:W-:Y:S02]  /*0280*/  LEA.HI.X.SX32 R15, R15, R26.reuse, 0x1, P0 ;  /* 0x0000001a0f0f7211 */ /* 0x080fe400000f0eff */
[----:B------:R-:W-:Y:S02]  /*0290*/  LEA.HI.X.SX32 R19, R5, R26, 0x1, P1 ;  /* 0x0000001a05137211 */ /* 0x000fe400008f0eff */
[CC--:B------:R-:W-:Y:S01]  /*02a0*/  LEA R16, P0, R17.reuse, R24.reuse, 0x1 ;  /* 0x0000001811107211 */ /* 0x0c0fe200078008ff */
[----:B------:R-:W5:Y:S01]  /*02b0*/  LDG.E.U16 R14, [R14.64] ;  /* 0x000000040e0e7981 */ /* 0x000f62000c1e1500 */
[C---:B-1----:R-:W-:Y:S02]  /*02c0*/  LEA R10, P1, R6.reuse, R24, 0x1 ;  /* 0x00000018060a7211 */ /* 0x042fe400078208ff */
[-C--:B------:R-:W-:Y:S01]  /*02d0*/  LEA.HI.X.SX32 R17, R17, R26.reuse, 0x1, P0 ;  /* 0x0000001a11117211 */ /* 0x080fe200000f0eff */
[----:B------:R-:W5:Y:S01]  /*02e0*/  LDG.E.U16 R18, [R18.64] ;  /* 0x0000000412127981 */ /* 0x000f62000c1e1500 */
[----:B------:R-:W-:-:S03]  /*02f0*/  LEA.HI.X.SX32 R11, R6, R26, 0x1, P1 ;  /* 0x0000001a060b7211 */ /* 0x000fc600008f0eff */
[----:B------:R-:W5:Y:S04]  /*0300*/  LDG.E.U16 R16, [R16.64] ;  /* 0x0000000410107981 */ /* 0x000f68000c1e1500 */
[----:B------:R0:W5:Y:S01]  /*0310*/  LDG.E.U16 R10, [R10.64] ;  /* 0x000000040a0a7981 */ /* 0x000162000c1e1500 */
[C---:B------:R-:W-:Y:S02]  /*0320*/  LOP3.LUT R5, R0.reuse, 0xc0, RZ, 0xc0, !PT ;  /* 0x000000c000057812 */ /* 0x040fe400078ec0ff */
[----:B------:R-:W-:Y:S02]  /*0330*/  SHF.L.U32 R6, R0, 0x1, RZ ;  /* 0x0000000100067819 */ /* 0x000fe400000006ff */
[----:B------:R-:W-:Y:S02]  /*0340*/  SHF.R.U32.HI R7, RZ, 0x2, R5 ;  /* 0x00000002ff077819 */ /* 0x000fe40000011605 */
[----:B----4-:R-:W-:-:S02]  /*0350*/  MOV R9, c[0x0][0x1d0] ;  /* 0x0000740000097a02 */ /* 0x010fc40000000f00 */
[----:B------:R-:W-:Y:S02]  /*0360*/  LOP3.LUT R7, R7, 0x1fe, R6, 0x78, !PT ;  /* 0x000001fe07077812 */ /* 0x000fe400078e7806 */
[----:B------:R-:W-:Y:S02]  /*0370*/  ISETP.GE.AND P0, PT, R9, 0x1, PT ;  /* 0x000000010900780c */ /* 0x000fe40003f06270 */
[----:B------:R-:W-:Y:S01]  /*0380*/  LOP3.LUT R9, R7, 0x40, RZ, 0x3c, !PT ;  /* 0x0000004007097812 */ /* 0x000fe200078e3cff */
[----:B------:R-:W-:Y:S01]  /*0390*/  CS2R R132, SRZ ;  /* 0x0000000000847805 */ /* 0x000fe2000001ff00 */
[----:B------:R-:W-:Y:S01]  /*03a0*/  MOV R23, 0xff800000 ;  /* 0xff80000000177802 */ /* 0x000fe20000000f00 */
[----:B------:R-:W-:Y:S01]  /*03b0*/  CS2R R134, SRZ ;  /* 0x0000000000867805 */ /* 0x000fe2000001ff00 */
[----:B0-----:R-:W-:Y:S01]  /*03c0*/  MOV R11, 0x3f800000 ;  /* 0x3f800000000b7802 */ /* 0x001fe20000000f00 */
[----:B------:R-:W-:Y:S01]  /*03d0*/  CS2R R100, SRZ ;  /* 0x0000000000647805 */ /* 0x000fe2000001ff00 */
[----:B------:R-:W-:Y:S01]  /*03e0*/  MOV R24, 0x3f800000 ;  /* 0x3f80000000187802 */ /* 0x000fe20000000f00 */
[----:B------:R-:W-:Y:S01]  /*03f0*/  CS2R R102, SRZ ;  /* 0x0000000000667805 */ /* 0x000fe2000001ff00 */
[----:B------:R-:W-:Y:S01]  /*0400*/  MOV R44, 0xff800000 ;  /* 0xff800000002c7802 */ /* 0x000fe20000000f00 */
[----:B------:R-:W-:Y:S01]  /*0410*/  CS2R R108, SRZ ;  /* 0x00000000006c7805 */ /* 0x000fe2000001ff00 */
[----:B------:R-:W-:Y:S01]  /*0420*/  CS2R R110, SRZ ;  /* 0x00000000006e7805 */ /* 0x000fe2000001ff00 */
[----:B------:R-:W-:Y:S01]  /*0430*/  CS2R R104, SRZ ;  /* 0x0000000000687805 */ /* 0x000fe2000001ff00 */
[----:B------:R-:W-:Y:S01]  /*0440*/  CS2R R106, SRZ ;  /* 0x00000000006a7805 */ /* 0x000fe2000001ff00 */
[C---:B------:R-:W-:Y:S01]  /*0450*/  SHF.L.U32 R13, R0.reuse, 0x6, RZ ;  /* 0x00000006000d7819 */ /* 0x040fe200000006ff */
[----:B--2---:R-:W-:Y:S04]  /*0460*/  STS.U16 [R7+0x2000], R20 ;  /* 0x0020001407007388 */ /* 0x004fe80000000400 */
[----:B---3--:R-:W-:Y:S04]  /*0470*/  STS.U16 [R7+0x2400], R22 ;  /* 0x0024001607007388 */ /* 0x008fe80000000400 */
[----:B-----5:R0:W-:Y:S04]  /*0480*/  STS.U16 [R7+0x2800], R14 ;  /* 0x0028000e07007388 */ /* 0x0201e80000000400 */
[----:B------:R-:W-:Y:S04]  /*0490*/  STS.U16 [R7+0x2c00], R18 ;  /* 0x002c001207007388 */ /* 0x000fe80000000400 */
[----:B------:R-:W-:Y:S04]  /*04a0*/  STS.U16 [R9+0x2200], R8 ;  /* 0x0022000809007388 */ /* 0x000fe80000000400 */
[----:B------:R-:W-:Y:S04]  /*04b0*/  STS.U16 [R9+0x2a00], R16 ;  /* 0x002a001009007388 */ /* 0x000fe80000000400 */
[----:B------:R-:W-:Y:S01]  /*04c0*/  STS.U16 [R9+0x2e00], R10 ;  /* 0x002e000a09007388 */ /* 0x000fe20000000400 */
[----:B0-----:R-:W-:-:S03]  /*04d0*/  SHF.L.U32 R14, R0, 0x3, RZ ;  /* 0x00000003000e7819 */ /* 0x001fc600000006ff */
[----:B------:R0:W-:Y:S02]  /*04e0*/  STS.U16 [R9+0x2600], R12 ;  /* 0x0026000c09007388 */ /* 0x0001e40000000400 */
[----:B0-----:R-:W-:Y:S01]  /*04f0*/  LOP3.LUT R12, R0, 0x80, RZ, 0xc0, !PT ;  /* 0x00000080000c7812 */ /* 0x001fe200078ec0ff */
[----:B------:R-:W-:Y:S05]  /*0500*/  @!P0 BRA `(.L_x_0) ;  /* 0x0000336000008947 */ /* 0x000fea0003800000 */
[----:B------:R-:W-:Y:S01]  /*0510*/  LOP3.LUT R9, R0, 0x1f, RZ, 0xc0, !PT ;  /* 0x0000001f00097812 */ /* 0x000fe200078ec0ff */
[----:B------:R-:W-:Y:S01]  /*0520*/  IMAD R8, R2, c[0x0][0x1a0], RZ ;  /* 0x0000680002087a24 */ /* 0x000fe200078e02ff */
[----:B------:R-:W-:Y:S01]  /*0530*/  LOP3.LUT R26, R0, 0x7, RZ, 0xc0, !PT ;  /* 0x00000007001a7812 */ /* 0x000fe200078ec0ff */
[----:B------:R-:W-:Y:S01]  /*0540*/  CS2R R132, SRZ ;  /* 0x0000000000847805 */ /* 0x000fe2000001ff00 */
[----:B------:R-:W-:Y:S01]  /*0550*/  LOP3.LUT R11, R6, 0x10, RZ, 0xc0, !PT ;  /* 0x00000010060b7812 */ /* 0x000fe200078ec0ff */
[----:B------:R-:W-:Y:S01]  /*0560*/  IMAD R10, R9, c[0x0][0x1a8], RZ ;  /* 0x00006a00090a7a24 */ /* 0x000fe200078e02ff */
[----:B------:R-:W-:Y:S01]  /*0570*/  SHF.L.U32 R9, R8, 0x1, RZ ;  /* 0x0000000108097819 */ /* 0x000fe200000006ff */
[----:B------:R-:W-:Y:S01]  /*0580*/  IMAD R15, R26, 0x90, RZ ;  /* 0x000000901a0f7824 */ /* 0x000fe200078e02ff */
[----:B------:R-:W-:Y:S01]  /*0590*/  LOP3.LUT R18, R11, 0x60, R0, 0xf8, !PT ;  /* 0x000000600b127812 */ /* 0x000fe200078ef800 */
[----:B------:R-:W-:Y:S01]  /*05a0*/  IMAD.HI R8, R8, 0x2, RZ ;  /* 0x0000000208087827 */ /* 0x000fe200078e02ff */
[----:B------:R-:W-:Y:S01]  /*05b0*/  SHF.L.U32 R16, R10, 0x1, RZ ;  /* 0x000000010a107819 */ /* 0x000fe200000006ff */
[----:B------:R-:W-:Y:S01]  /*05c0*/  CS2R R134, SRZ ;  /* 0x0000000000867805 */ /* 0x000fe2000001ff00 */
[----:B------:R-:W-:Y:S01]  /*05d0*/  LOP3.LUT R20, R15, R18, RZ, 0x3c, !PT ;  /* 0x000000120f147212 */ /* 0x000fe200078e3cff */
[----:B------:R-:W-:Y:S01]  /*05e0*/  CS2R R100, SRZ ;  /* 0x0000000000647805 */ /* 0x000fe2000001ff00 */
[----:B------:R-:W-:Y:S01]  /*05f0*/  IADD3 R174, P1, P2, R16, c[0x0][0x168], R9 ;  /* 0x00005a0010ae7a10 */ /* 0x000fe20007a3e009 */
[----:B------:R-:W-:Y:S01]  /*0600*/  IMAD R9, R2, c[0x0][0x1b0], RZ ;  /* 0x00006c0002097a24 */ /* 0x000fe200078e02ff */
[----:B------:R-:W-:Y:S01]  /*0610*/  LOP3.LUT R15, R0, 0x7f, RZ, 0xc0, !PT ;  /* 0x0000007f000f7812 */ /* 0x000fe200078ec0ff */
[----:B------:R-:W-:Y:S01]  /*0620*/  CS2R R102, SRZ ;  /* 0x0000000000667805 */ /* 0x000fe2000001ff00 */
[----:B------:R-:W-:Y:S01]  /*0630*/  ISETP.NE.U32.AND P0, PT, R12, RZ, PT ;  /* 0x000000ff0c00720c */ /* 0x000fe20003f05070 */
[C---:B------:R-:W-:Y:S01]  /*0640*/  IMAD.HI R17, R9.reuse, 0x2, RZ ;  /* 0x0000000209117827 */ /* 0x040fe200078e02ff */
[----:B------:R-:W-:Y:S01]  /*0650*/  SHF.L.U32 R11, R9, 0x1, RZ ;  /* 0x00000001090b7819 */ /* 0x000fe200000006ff */
[----:B------:R-:W-:Y:S01]  /*0660*/  CS2R R108, SRZ ;  /* 0x00000000006c7805 */ /* 0x000fe2000001ff00 */
[----:B------:R-:W-:Y:S01]  /*0670*/  SEL R22, RZ, 0x110, !P0 ;  /* 0x00000110ff167807 */ /* 0x000fe20004000000 */
[----:B------:R-:W-:Y:S01]  /*0680*/  IMAD R16, R15, c[0x0][0x1b4], RZ ;  /* 0x00006d000f107a24 */ /* 0x000fe200078e02ff */
[----:B------:R-:W-:Y:S01]  /*0690*/  MOV R30, c[0x0][0x1a4] ;  /* 0x00006900001e7a02 */ /* 0x000fe20000000f00 */
[----:B------:R-:W-:Y:S01]  /*06a0*/  IMAD.HI R9, R10, 0x2, RZ ;  /* 0x000000020a097827 */ /* 0x000fe200078e02ff */
[----:B------:R-:W-:Y:S01]  /*06b0*/  LOP3.LUT R19, R13, 0x400, RZ, 0xc0, !PT ;  /* 0x000004000d137812 */ /* 0x000fe200078ec0ff */
[----:B------:R-:W-:Y:S01]  /*06c0*/  CS2R R110, SRZ ;  /* 0x00000000006e7805 */ /* 0x000fe2000001ff00 */
[C---:B------:R-:W-:Y:S01]  /*06d0*/  SHF.L.U32 R18, R16.reuse, 0x1, RZ ;  /* 0x0000000110127819 */ /* 0x040fe200000006ff */
[----:B------:R-:W-:Y:S01]  /*06e0*/  IMAD.HI R10, R16, 0x2, RZ ;  /* 0x00000002100a7827 */ /* 0x000fe200078e02ff */
[----:B------:R-:W-:Y:S01]  /*06f0*/  IADD3.X R28, R9, c[0x0][0x16c], R8, P1, P2 ;  /* 0x00005b00091c7a10 */ /* 0x000fe20000fe4408 */
[----:B------:R-:W-:Y:S01]  /*0700*/  CS2R R104, SRZ ;  /* 0x0000000000687805 */ /* 0x000fe2000001ff00 */
[--C-:B------:R-:W-:Y:S01]  /*0710*/  SHF.R.U32.HI R9, RZ, 0x5, R0.reuse ;  /* 0x00000005ff097819 */ /* 0x100fe20000011600 */
[----:B------:R-:W-:Y:S01]  /*0720*/  CS2R R106, SRZ ;  /* 0x00000000006a7805 */ /* 0x000fe2000001ff00 */
[----:B------:R-:W-:-:S02]  /*0730*/  SHF.R.U32.HI R8, RZ, 0x7, R0 ;  /* 0x00000007ff087819 */ /* 0x000fc40000011600 */
[----:B------:R-:W-:Y:S02]  /*0740*/  IADD3 R140, P0, P3, R18, c[0x0][0x170], R11 ;  /* 0x00005c00128c7a10 */ /* 0x000fe40007b1e00b */
[----:B------:R-:W-:Y:S02]  /*0750*/  SGXT.U32 R9, R9, 0x3 ;  /* 0x000000030909781a */ /* 0x000fe40000000000 */
[----:B------:R-:W-:Y:S02]  /*0760*/  SGXT.U32 R8, R8, 0x1 ;  /* 0x000000010808781a */ /* 0x000fe40000000000 */
[----:B------:R-:W-:Y:S01]  /*0770*/  IADD3.X R27, R10, c[0x0][0x174], R17, P0, P3 ;  /* 0x00005d000a1b7a10 */ /* 0x000fe200007e6411 */
[----:B------:R-:W-:Y:S01]  /*0780*/  IMAD R9, R9, c[0x0][0x1a4], RZ ;  /* 0x0000690009097a24 */ /* 0x000fe200078e02ff */
[----:B------:R-:W-:Y:S01]  /*0790*/  LEA.HI R10, R0, 0x18, RZ, 0x1b ;  /* 0x00000018000a7811 */ /* 0x000fe200078fd8ff */
[----:B------:R-:W-:Y:S01]  /*07a0*/  IMAD R21, R8, c[0x0][0x1b8], RZ ;  /* 0x00006e0008157a24 */ /* 0x000fe200078e02ff */
[----:B------:R-:W-:-:S02]  /*07b0*/  LEA.HI R8, R0, 0x78, RZ, 0x1b ;  /* 0x0000007800087811 */ /* 0x000fc400078fd8ff */
[----:B------:R-:W-:Y:S01]  /*07c0*/  IADD3 R16, R19, R20, RZ ;  /* 0x0000001413107210 */ /* 0x000fe20007ffe0ff */
[----:B------:R-:W-:Y:S01]  /*07d0*/  IMAD R18, R10, c[0x0][0x1a4], RZ ;  /* 0x000069000a127a24 */ /* 0x000fe200078e02ff */
[----:B------:R-:W-:Y:S01]  /*07e0*/  LEA R10, R30, R9, 0x3 ;  /* 0x000000091e0a7211 */ /* 0x000fe200078e18ff */
[----:B------:R-:W-:Y:S01]  /*07f0*/  IMAD R20, R8, c[0x0][0x1a4], RZ ;  /* 0x0000690008147a24 */ /* 0x000fe200078e02ff */
[----:B------:R-:W-:Y:S02]  /*0800*/  LEA.HI R11, R0, 0x38, RZ, 0x1b ;  /* 0x00000038000b7811 */ /* 0x000fe400078fd8ff */
[----:B------:R-:W-:Y:S02]  /*0810*/  LEA R8, R30, R10, 0x3 ;  /* 0x0000000a1e087211 */ /* 0x000fe400078e18ff */
[----:B------:R-:W-:Y:S01]  /*0820*/  LEA.HI R17, R0, 0x58, RZ, 0x1b ;  /* 0x0000005800117811 */ /* 0x000fe200078fd8ff */
[----:B------:R-:W-:Y:S01]  /*0830*/  IMAD R19, R11, c[0x0][0x1a4], RZ ;  /* 0x000069000b137a24 */ /* 0x000fe200078e02ff */
[----:B------:R-:W-:-:S02]  /*0840*/  LEA R202, P1, R9, R174, 0x1 ;  /* 0x000000ae09ca7211 */ /* 0x000fc400078208ff */
[----:B------:R-:W-:Y:S01]  /*0850*/  LEA R11, R30, R8, 0x4 ;  /* 0x000000081e0b7211 */ /* 0x000fe200078e20ff */
[----:B------:R-:W-:Y:S01]  /*0860*/  IMAD R17, R17, c[0x0][0x1a4], RZ ;  /* 0x0000690011117a24 */ /* 0x000fe200078e02ff */
[----:B------:R-:W-:Y:S02]  /*0870*/  LEA R200, P2, R10, R174, 0x1 ;  /* 0x000000ae0ac87211 */ /* 0x000fe400078408ff */
[----:B------:R-:W-:Y:S02]  /*0880*/  LEA.HI.X.SX32 R203, R9, R28, 0x1, P1 ;  /* 0x0000001c09cb7211 */ /* 0x000fe400008f0eff */
[----:B------:R-:W-:Y:S02]  /*0890*/  LEA R9, R30, R11, 0x3 ;  /* 0x0000000b1e097211 */ /* 0x000fe400078e18ff */
[----:B------:R-:W-:Y:S02]  /*08a0*/  LEA R180, P5, R17, R174, 0x1 ;  /* 0x000000ae11b47211 */ /* 0x000fe400078a08ff */
[----:B------:R-:W-:-:S02]  /*08b0*/  LEA.HI.X.SX32 R201, R10, R28, 0x1, P2 ;  /* 0x0000001c0ac97211 */ /* 0x000fc400010f0eff */
[----:B------:R-:W-:Y:S02]  /*08c0*/  LEA R10, R30, R9, 0x3 ;  /* 0x000000091e0a7211 */ /* 0x000fe400078e18ff */
[----:B------:R-:W-:Y:S02]  /*08d0*/  LEA.HI.X.SX32 R181, R17, R28, 0x1, P5 ;  /* 0x0000001c11b57211 */ /* 0x000fe400028f0eff */
[----:B------:R-:W-:Y:S02]  /*08e0*/  LEA R198, P1, R8, R174, 0x1 ;  /* 0x000000ae08c67211 */ /* 0x000fe400078208ff */
[----:B------:R-:W-:Y:S02]  /*08f0*/  SHF.L.U32 R15, R15, 0x1, RZ ;  /* 0x000000010f0f7819 */ /* 0x000fe400000006ff */
[----:B------:R-:W-:Y:S02]  /*0900*/  LEA R17, R30, R10, 0x4 ;  /* 0x0000000a1e117211 */ /* 0x000fe400078e20ff */
[----:B------:R-:W-:-:S02]  /*0910*/  MOV R32, c[0x0][0x1b8] ;  /* 0x00006e0000207a02 */ /* 0x000fc40000000f00 */
[----:B------:R-:W-:Y:S02]  /*0920*/  LEA R196, P3, R18, R174, 0x1 ;  /* 0x000000ae12c47211 */ /* 0x000fe400078608ff */
[----:B------:R-:W-:Y:S02]  /*0930*/  LEA.HI.X.SX32 R199, R8, R28, 0x1, P1 ;  /* 0x0000001c08c77211 */ /* 0x000fe400008f0eff */
[----:B------:R-:W-:Y:S02]  /*0940*/  LOP3.LUT R15, R22, R15, RZ, 0x3c, !PT ;  /* 0x0000000f160f7212 */ /* 0x000fe400078e3cff */
[----:B------:R-:W-:Y:S02]  /*0950*/  LEA R8, R30, R17, 0x3 ;  /* 0x000000111e087211 */ /* 0x000fe400078e18ff */
[----:B------:R-:W-:Y:S02]  /*0960*/  LEA R22, R32, R21, 0x1 ;  /* 0x0000001520167211 */ /* 0x000fe400078e08ff */
[----:B------:R-:W-:-:S02]  /*0970*/  LEA R172, P0, R20, R174, 0x1 ;  /* 0x000000ae14ac7211 */ /* 0x000fc400078008ff */
[----:B------:R-:W-:Y:S02]  /*0980*/  LEA.HI.X.SX32 R197, R18, R28, 0x1, P3 ;  /* 0x0000001c12c57211 */ /* 0x000fe400018f0eff */
[-C--:B------:R-:W-:Y:S02]  /*0990*/  LEA R192, P1, R9, R174.reuse, 0x1 ;  /* 0x000000ae09c07211 */ /* 0x080fe400078208ff */
[----:B------:R-:W-:Y:S02]  /*09a0*/  LEA R188, P4, R19, R174, 0x1 ;  /* 0x000000ae13bc7211 */ /* 0x000fe400078808ff */
[----:B------:R-:W-:Y:S02]  /*09b0*/  LEA R18, R30, R8, 0x3 ;  /* 0x000000081e127211 */ /* 0x000fe400078e18ff */
[----:B------:R-:W-:Y:S02]  /*09c0*/  LEA R23, R32, R22, 0x1 ;  /* 0x0000001620177211 */ /* 0x000fe400078e08ff */
[----:B------:R-:W-:-:S02]  /*09d0*/  LEA.HI.X.SX32 R173, R20, R28, 0x1, P0 ;  /* 0x0000001c14ad7211 */ /* 0x000fc400000f0eff */
[----:B------:R-:W-:Y:S02]  /*09e0*/  LEA R194, P0, R11, R174, 0x1 ;  /* 0x000000ae0bc27211 */ /* 0x000fe400078008ff */
[-C--:B------:R-:W-:Y:S02]  /*09f0*/  LEA.HI.X.SX32 R193, R9, R28.reuse, 0x1, P1 ;  /* 0x0000001c09c17211 */ /* 0x080fe400008f0eff */
[----:B------:R-:W-:Y:S02]  /*0a00*/  LEA.HI.X.SX32 R189, R19, R28, 0x1, P4 ;  /* 0x0000001c13bd7211 */ /* 0x000fe400020f0eff */
[----:B------:R-:W-:Y:S02]  /*0a10*/  LEA R9, R30, R18, 0x4 ;  /* 0x000000121e097211 */ /* 0x000fe400078e20ff */
[----:B------:R-:W-:Y:S02]  /*0a20*/  LEA R19, R32, R23, 0x1 ;  /* 0x0000001720137211 */ /* 0x000fe400078e08ff */
[----:B------:R-:W-:-:S02]  /*0a30*/  LEA.HI.X.SX32 R195, R11, R28, 0x1, P0 ;  /* 0x0000001c0bc37211 */ /* 0x000fc400000f0eff */
[-C--:B------:R-:W-:Y:S02]  /*0a40*/  LEA R184, P2, R8, R174.reuse, 0x1 ;  /* 0x000000ae08b87211 */ /* 0x080fe400078408ff */
[----:B------:R-:W-:Y:S02]  /*0a50*/  LEA R11, R30, R9, 0x3 ;  /* 0x000000091e0b7211 */ /* 0x000fe400078e18ff */
[----:B------:R-:W-:Y:S02]  /*0a60*/  LEA R20, R32, R19, 0x1 ;  /* 0x0000001320147211 */ /* 0x000fe400078e08ff */
[-C--:B------:R-:W-:Y:S02]  /*0a70*/  LEA R190, P0, R10, R174.reuse, 0x1 ;  /* 0x000000ae0abe7211 */ /* 0x080fe400078008ff */
[----:B------:R-:W-:Y:S02]  /*0a80*/  LEA R186, P1, R17, R174, 0x1 ;  /* 0x000000ae11ba7211 */ /* 0x000fe400078208ff */
[----:B------:R-:W-:-:S02]  /*0a90*/  LEA.HI.X.SX32 R185, R8, R28, 0x1, P2 ;  /* 0x0000001c08b97211 */ /* 0x000fc400010f0eff */
[----:B------:R-:W-:Y:S02]  /*0aa0*/  LEA R8, R30, R11, 0x3 ;  /* 0x0000000b1e087211 */ /* 0x000fe400078e18ff */
[----:B------:R-:W-:Y:S02]  /*0ab0*/  LEA R24, R32, R20, 0x1 ;  /* 0x0000001420187211 */ /* 0x000fe400078e08ff */
[-C--:B------:R-:W-:Y:S02]  /*0ac0*/  LEA.HI.X.SX32 R191, R10, R28.reuse, 0x1, P0 ;  /* 0x0000001c0abf7211 */ /* 0x080fe400000f0eff */
[----:B------:R-:W-:Y:S02]  /*0ad0*/  LEA.HI.X.SX32 R187, R17, R28, 0x1, P1 ;  /* 0x0000001c11bb7211 */ /* 0x000fe400008f0eff */
[-C--:B------:R-:W-:Y:S02]  /*0ae0*/  LEA R182, P0, R18, R174.reuse, 0x1 ;  /* 0x000000ae12b67211 */ /* 0x080fe400078008ff */
[----:B------:R-:W-:-:S02]  /*0af0*/  LEA R178, P1, R9, R174, 0x1 ;  /* 0x000000ae09b27211 */ /* 0x000fc400078208ff */
[-C--:B------:R-:W-:Y:S02]  /*0b00*/  LEA R176, P2, R11, R174.reuse, 0x1 ;  /* 0x000000ae0bb07211 */ /* 0x080fe400078408ff */
[----:B------:R-:W-:Y:S02]  /*0b10*/  LEA R174, P3, R8, R174, 0x1 ;  /* 0x000000ae08ae7211 */ /* 0x000fe400078608ff */
[----:B------:R-:W-:Y:S02]  /*0b20*/  LEA R25, R32, R24, 0x1 ;  /* 0x0000001820197211 */ /* 0x000fe400078e08ff */
[-C--:B------:R-:W-:Y:S02]  /*0b30*/  LEA.HI.X.SX32 R175, R8, R28.reuse, 0x1, P3 ;  /* 0x0000001c08af7211 */ /* 0x080fe400018f0eff */
[----:B------:R-:W-:Y:S02]  /*0b40*/  LEA R8, R32, R25, 0x1 ;  /* 0x0000001920087211 */ /* 0x000fe400078e08ff */
[----:B------:R-:W-:-:S02]  /*0b50*/  LEA.HI.X.SX32 R179, R9, R28, 0x1, P1 ;  /* 0x0000001c09b37211 */ /* 0x000fc400008f0eff */
[----:B------:R-:W-:Y:S02]  /*0b60*/  LEA R9, R32, R8, 0x1 ;  /* 0x0000000820097211 */ /* 0x000fe400078e08ff */
[----:B------:R-:W-:Y:S02]  /*0b70*/  LEA R166, P1, R22, R140, 0x1 ;  /* 0x0000008c16a67211 */ /* 0x000fe400078208ff */
[C---:B------:R-:W-:Y:S02]  /*0b80*/  LEA R10, R32.reuse, R9, 0x1 ;  /* 0x00000009200a7211 */ /* 0x040fe400078e08ff */
[----:B------:R-:W-:Y:S02]  /*0b90*/  LEA.HI.X.SX32 R177, R11, R28, 0x1, P2 ;  /* 0x0000001c0bb17211 */ /* 0x000fe400010f0eff */
[----:B------:R-:W-:Y:S02]  /*0ba0*/  LEA R164, P2, R23, R140, 0x1 ;  /* 0x0000008c17a47211 */ /* 0x000fe400078408ff */
[----:B------:R-:W-:-:S02]  /*0bb0*/  LEA R11, R32, R10, 0x1 ;  /* 0x0000000a200b7211 */ /* 0x000fc400078e08ff */
[-C--:B------:R-:W-:Y:S02]  /*0bc0*/  LEA.HI.X.SX32 R167, R22, R27.reuse, 0x1, P1 ;  /* 0x0000001b16a77211 */ /* 0x080fe400008f0eff */
[----:B------:R-:W-:Y:S02]  /*0bd0*/  LEA R152, P1, R20, R140, 0x1 ;  /* 0x0000008c14987211 */ /* 0x000fe400078208ff */
[----:B------:R-:W-:Y:S02]  /*0be0*/  LEA.HI.X.SX32 R183, R18, R28, 0x1, P0 ;  /* 0x0000001c12b77211 */ /* 0x000fe400000f0eff */
[----:B------:R-:W-:Y:S02]  /*0bf0*/  LEA R170, P0, R21, R140, 0x1 ;  /* 0x0000008c15aa7211 */ /* 0x000fe400078008ff */
[----:B------:R-:W-:Y:S02]  /*0c00*/  LEA.HI.X.SX32 R165, R23, R27, 0x1, P2 ;  /* 0x0000001b17a57211 */ /* 0x000fe400010f0eff */
[----:B------:R-:W-:-:S02]  /*0c10*/  LEA R17, R32, R11, 0x1 ;  /* 0x0000000b20117211 */ /* 0x000fc400078e08ff */
[-C--:B------:R-:W-:Y:S02]  /*0c20*/  LEA R150, P2, R24, R140.reuse, 0x1 ;  /* 0x0000008c18967211 */ /* 0x080fe400078408ff */
[-C--:B------:R-:W-:Y:S02]  /*0c30*/  LEA.HI.X.SX32 R153, R20, R27.reuse, 0x1, P1 ;  /* 0x0000001b14997211 */ /* 0x080fe400008f0eff */
[-C--:B------:R-:W-:Y:S02]  /*0c40*/  LEA R146, P1, R8, R140.reuse, 0x1 ;  /* 0x0000008c08927211 */ /* 0x080fe400078208ff */
[----:B------:R-:W-:Y:S02]  /*0c50*/  LEA.HI.X.SX32 R171, R21, R27, 0x1, P0 ;  /* 0x0000001b15ab7211 */ /* 0x000fe400000f0eff */
[----:B------:R-:W-:Y:S02]  /*0c60*/  LEA R18, R32, R17, 0x1 ;  /* 0x0000001120127211 */ /* 0x000fe400078e08ff */
[----:B------:R-:W-:-:S02]  /*0c70*/  LEA R154, P0, R19, R140, 0x1 ;  /* 0x0000008c139a7211 */ /* 0x000fc400078008ff */
[-C--:B------:R-:W-:Y:S02]  /*0c80*/  LEA.HI.X.SX32 R151, R24, R27.reuse, 0x1, P2 ;  /* 0x0000001b18977211 */ /* 0x080fe400010f0eff */
[----:B------:R-:W-:Y:S02]  /*0c90*/  LEA R144, P2, R9, R140, 0x1 ;  /* 0x0000008c09907211 */ /* 0x000fe400078408ff */
[-C--:B------:R-:W-:Y:S02]  /*0ca0*/  LEA.HI.X.SX32 R147, R8, R27.reuse, 0x1, P1 ;  /* 0x0000001b08937211 */ /* 0x080fe400008f0eff */
[----:B------:R-:W-:Y:S02]  /*0cb0*/  LEA R8, R32, R18, 0x1 ;  /* 0x0000001220087211 */ /* 0x000fe400078e08ff */
[----:B------:R-:W-:Y:S02]  /*0cc0*/  LEA.HI.X.SX32 R155, R19, R27, 0x1, P0 ;  /* 0x0000001b139b7211 */ /* 0x000fe400000f0eff */
[----:B------:R-:W-:-:S02]  /*0cd0*/  LEA R148, P0, R25, R140, 0x1 ;  /* 0x0000008c19947211 */ /* 0x000fc400078008ff */
[-C--:B------:R-:W-:Y:S02]  /*0ce0*/  LEA.HI.X.SX32 R145, R9, R27.reuse, 0x1, P2 ;  /* 0x0000001b09917211 */ /* 0x080fe400010f0eff */
[----:B------:R-:W-:Y:S02]  /*0cf0*/  LEA R40, P2, R17, R140, 0x1 ;  /* 0x0000008c11287211 */ /* 0x000fe400078408ff */
[----:B------:R-:W-:Y:S02]  /*0d00*/  LEA R9, R32, R8, 0x1 ;  /* 0x0000000820097211 */ /* 0x000fe400078e08ff */
[-C--:B------:R-:W-:Y:S02]  /*0d10*/  LEA.HI.X.SX32 R149, R25, R27.reuse, 0x1, P0 ;  /* 0x0000001b19957211 */ /* 0x080fe400000f0eff */
[-C--:B------:R-:W-:Y:S02]  /*0d20*/  LEA R142, P0, R10, R140.reuse, 0x1 ;  /* 0x0000008c0a8e7211 */ /* 0x080fe400078008ff */
[----:B------:R-:W-:Y:S01]  /*0d30*/  LEA.HI.X.SX32 R41, R17, R27, 0x1, P2 ;  /* 0x0000001b11297211 */ /* 0x000fe200010f0eff */
[----:B------:R-:W-:Y:S01]  /*0d40*/  IMAD R17, R26, 0x110, RZ ;  /* 0x000001101a117824 */ /* 0x000fe200078e02ff */
[----:B------:R-:W-:-:S02]  /*0d50*/  LEA R138, P2, R9, R140, 0x1 ;  /* 0x0000008c098a7211 */ /* 0x000fc400078408ff */
[----:B------:R-:W-:Y:S02]  /*0d60*/  LEA R38, P1, R11, R140, 0x1 ;  /* 0x0000008c0b267211 */ /* 0x000fe400078208ff */
[----:B------:R-:W-:Y:S02]  /*0d70*/  LEA.HI.X.SX32 R143, R10, R27, 0x1, P0 ;  /* 0x0000001b0a8f7211 */ /* 0x000fe400000f0eff */
[----:B------:R-:W-:Y:S02]  /*0d80*/  LEA R10, R32, R9, 0x1 ;  /* 0x00000009200a7211 */ /* 0x000fe400078e08ff */
[-C--:B------:R-:W-:Y:S02]  /*0d90*/  LEA.HI.X.SX32 R139, R9, R27.reuse, 0x1, P2 ;  /* 0x0000001b098b7211 */ /* 0x080fe400010f0eff */
[----:B------:R-:W-:Y:S02]  /*0da0*/  LOP3.LUT R9, R14, 0x30, RZ, 0xc0, !PT ;  /* 0x000000300e097812 */ /* 0x000fe400078ec0ff */
[----:B------:R-:W-:-:S02]  /*0db0*/  LEA.HI.X.SX32 R39, R11, R27, 0x1, P1 ;  /* 0x0000001b0b277211 */ /* 0x000fc400008f0eff */
[-C--:B------:R-:W-:Y:S02]  /*0dc0*/  LEA R42, P0, R18, R140.reuse, 0x1 ;  /* 0x0000008c122a7211 */ /* 0x080fe400078008ff */
[-C--:B------:R-:W-:Y:S02]  /*0dd0*/  LEA R136, P1, R8, R140.reuse, 0x1 ;  /* 0x0000008c08887211 */ /* 0x080fe400078208ff */
[----:B------:R-:W-:Y:S02]  /*0de0*/  LEA R140, P3, R10, R140, 0x1 ;  /* 0x0000008c0a8c7211 */ /* 0x000fe400078608ff */
[----:B------:R-:W-:Y:S02]  /*0df0*/  LEA R9, R26, R9, 0x6 ;  /* 0x000000091a097211 */ /* 0x000fe400078e30ff */
[----:B------:R-:W-:Y:S02]  /*0e00*/  LOP3.LUT R20, R17, 0x30, R6, 0x78, !PT ;  /* 0x0000003011147812 */ /* 0x000fe400078e7806 */
[----:B------:R-:W-:-:S02]  /*0e10*/  LEA.HI.X.SX32 R43, R18, R27, 0x1, P0 ;  /* 0x0000001b122b7211 */ /* 0x000fc400000f0eff */
[-C--:B------:R-:W-:Y:S02]  /*0e20*/  LEA.HI.X.SX32 R137, R8, R27.reuse, 0x1, P1 ;  /* 0x0000001b08897211 */ /* 0x080fe400008f0eff */
[----:B------:R-:W-:Y:S02]  /*0e30*/  LEA.HI.X.SX32 R141, R10, R27, 0x1, P3 ;  /* 0x0000001b0a8d7211 */ /* 0x000fe400018f0eff */
[----:B------:R-:W-:Y:S02]  /*0e40*/  LOP3.LUT R19, R9, 0x30, R6, 0x78, !PT ;  /* 0x0000003009137812 */ /* 0x000fe400078e7806 */
[----:B------:R-:W-:Y:S02]  /*0e50*/  MOV R11, 0x3f800000 ;  /* 0x3f800000000b7802 */ /* 0x000fe40000000f00 */
[----:B------:R-:W-:Y:S02]  /*0e60*/  MOV R168, 0xff800000 ;  /* 0xff80000000a87802 */ /* 0x000fe40000000f00 */
[----:B------:R-:W-:-:S02]  /*0e70*/  MOV R18, RZ ;  /* 0x000000ff00127202 */ /* 0x000fc40000000f00 */
[----:B------:R-:W-:Y:S02]  /*0e80*/  MOV R8, RZ ;  /* 0x000000ff00087202 */ /* 0x000fe40000000f00 */
[----:B------:R-:W-:Y:S02]  /*0e90*/  MOV R169, 0xff800000 ;  /* 0xff80000000a97802 */ /* 0x000fe40000000f00 */
[----:B------:R-:W-:Y:S02]  /*0ea0*/  MOV R24, 0x3f800000 ;  /* 0x3f80000000187802 */ /* 0x000fe40000000f00 */
[----:B------:R-:W-:Y:S02]  /*0eb0*/  MOV R10, RZ ;  /* 0x000000ff000a7202 */ /* 0x000fe40000000f00 */
[C---:B------:R-:W-:Y:S02]  /*0ec0*/  LOP3.LUT R21, R15.reuse, 0x20, RZ, 0x3c, !PT ;  /* 0x000000200f157812 */ /* 0x040fe400078e3cff */
[----:B------:R-:W-:-:S02]  /*0ed0*/  LOP3.LUT R22, R15, 0x40, RZ, 0x3c, !PT ;  /* 0x000000400f167812 */ /* 0x000fc400078e3cff */
[----:B------:R-:W-:Y:S02]  /*0ee0*/  LOP3.LUT R23, R15, 0x60, RZ, 0x3c, !PT ;  /* 0x000000600f177812 */ /* 0x000fe400078e3cff */
[----:B------:R-:W-:Y:S02]  /*0ef0*/  LOP3.LUT R9, R20, 0x40, RZ, 0x3c, !PT ;  /* 0x0000004014097812 */ /* 0x000fe400078e3cff */
.L_x_2:
[----:B------:R-:W-:-:S04]  /*0f00*/  IMAD.WIDE R26, R18, 0x2, R202 ;  /* 0x00000002121a7825 */ /* 0x000fc800078e02ca */
[C---:B------:R-:W-:Y:S01]  /*0f10*/  IMAD.WIDE R28, R18.reuse, 0x2, R200 ;  /* 0x00000002121c7825 */ /* 0x040fe200078e02c8 */
[----:B------:R0:W2:Y:S03]  /*0f20*/  LDG.E.U16 R52, [R26.64] ;  /* 0x000000041a347981 */ /* 0x0000a6000c1e1500 */
[C---:B------:R-:W-:Y:S01]  /*0f30*/  IMAD.WIDE R30, R18.reuse, 0x2, R198 ;  /* 0x00000002121e7825 */ /* 0x040fe200078e02c6 */
[----:B------:R1:W3:Y:S03]  /*0f40*/  LDG.E.U16 R54, [R28.64] ;  /* 0x000000041c367981 */ /* 0x0002e6000c1e1500 */
[C---:B------:R-:W-:Y:S01]  /*0f50*/  IMAD.WIDE R32, R18.reuse, 0x2, R196 ;  /* 0x0000000212207825 */ /* 0x040fe200078e02c4 */
[----:B------:R4:W5:Y:S03]  /*0f60*/  LDG.E.U16 R56, [R30.64] ;  /* 0x000000041e387981 */ /* 0x000966000c1e1500 */
[C---:B------:R-:W-:Y:S01]  /*0f70*/  IMAD.WIDE R34, R18.reuse, 0x2, R194 ;  /* 0x0000000212227825 */ /* 0x040fe200078e02c2 */
[----:B------:R1:W5:Y:S03]  /*0f80*/  LDG.E.U16 R58, [R32.64] ;  /* 0x00000004203a7981 */ /* 0x000366000c1e1500 */
[C---:B------:R-:W-:Y:S01]  /*0f90*/  IMAD.WIDE R36, R18.reuse, 0x2, R192 ;  /* 0x0000000212247825 */ /* 0x040fe200078e02c0 */
[----:B------:R1:W5:Y:S03]  /*0fa0*/  LDG.E.U16 R60, [R34.64] ;  /* 0x00000004223c7981 */ /* 0x000366000c1e1500 */
[C---:B0-----:R-:W-:Y:S01]  /*0fb0*/  IMAD.WIDE R26, R18.reuse, 0x2, R190 ;  /* 0x00000002121a7825 */ /* 0x041fe200078e02be */
[----:B------:R0:W5:Y:S03]  /*0fc0*/  LDG.E.U16 R62, [R36.64] ;  /* 0x00000004243e7981 */ /* 0x000166000c1e1500 */
[----:B------:R-:W-:-:S02]  /*0fd0*/  IMAD.WIDE R44, R18, 0x2, R188 ;  /* 0x00000002122c7825 */ /* 0x000fc400078e02bc */
[----:B------:R-:W5:Y:S02]  /*0fe0*/  LDG.E.U16 R26, [R26.64] ;  /* 0x000000041a1a7981 */ /* 0x000f64000c1e1500 */
[C---:B------:R-:W-:Y:S02]  /*0ff0*/  IMAD.WIDE R46, R18.reuse, 0x2, R186 ;  /* 0x00000002122e7825 */ /* 0x040fe400078e02ba */
[----:B------:R-:W5:Y:S02]  /*1000*/  LDG.E.U16 R44, [R44.64] ;  /* 0x000000042c2c7981 */ /* 0x000f64000c1e1500 */
[C---:B-1----:R-:W-:Y:S02]  /*1010*/  IMAD.WIDE R28, R18.reuse, 0x2, R180 ;  /* 0x00000002121c7825 */ /* 0x042fe400078e02b4 */
[----:B------:R-:W5:Y:S02]  /*1020*/  LDG.E.U16 R46, [R46.64] ;  /* 0x000000042e2e7981 */ /* 0x000f64000c1e1500 */
[----:B----4-:R-:W-:-:S02]  /*1030*/  IMAD.WIDE R30, R18, 0x2, R178 ;  /* 0x00000002121e7825 */ /* 0x010fc400078e02b2 */
[----:B------:R-:W4:Y:S02]  /*1040*/  LDG.E.U16 R28, [R28.64] ;  /* 0x000000041c1c7981 */ /* 0x000f24000c1e1500 */
[C---:B------:R-:W-:Y:S02]  /*1050*/  IMAD.WIDE R32, R18.reuse, 0x2, R176 ;  /* 0x0000000212207825 */ /* 0x040fe400078e02b0 */
[----:B------:R-:W4:Y:S02]  /*1060*/  LDG.E.U16 R30, [R30.64] ;  /* 0x000000041e1e7981 */ /* 0x000f24000c1e1500 */
[C---:B------:R-:W-:Y:S02]  /*1070*/  IMAD.WIDE R34, R18.reuse, 0x2, R174 ;  /* 0x0000000212227825 */ /* 0x040fe400078e02ae */
[----:B------:R-:W4:Y:S02]  /*1080*/  LDG.E.U16 R32, [R32.64] ;  /* 0x0000000420207981 */ /* 0x000f24000c1e1500 */
[----:B0-----:R-:W-:-:S02]  /*1090*/  IMAD.WIDE R36, R18, 0x2, R172 ;  /* 0x0000000212247825 */ /* 0x001fc400078e02ac */
[----:B------:R-:W4:Y:S02]  /*10a0*/  LDG.E.U16 R34, [R34.64] ;  /* 0x0000000422227981 */ /* 0x000f24000c1e1500 */
[C---:B------:R-:W-:Y:S02]  /*10b0*/  IMAD.WIDE R48, R18.reuse, 0x2, R184 ;  /* 0x0000000212307825 */ /* 0x040fe400078e02b8 */
[----:B------:R-:W4:Y:S02]  /*10c0*/  LDG.E.U16 R36, [R36.64] ;  /* 0x0000000424247981 */ /* 0x000f24000c1e1500 */
[----:B------:R-:W-:Y:S02]  /*10d0*/  IMAD.WIDE R50, R18, 0x2, R182 ;  /* 0x0000000212327825 */ /* 0x000fe400078e02b6 */
[----:B------:R-:W4:Y:S04]  /*10e0*/  LDG.E.U16 R64, [R48.64] ;  /* 0x0000000430407981 */ /* 0x000f28000c1e1500 */
[----:B------:R-:W4:Y:S04]  /*10f0*/  LDG.E.U16 R66, [R50.64] ;  /* 0x0000000432427981 */ /* 0x000f28000c1e1500 */
[----:B------:R-:W-:Y:S01]  /*1100*/  BAR.SYNC.DEFER_BLOCKING 0x0 ;  /* 0x0000000000007b1d */ /* 0x000fe20000010000 */
[----:B------:R-:W-:-:S04]  /*1110*/  IMAD.WIDE R210, R8, 0x2, R42 ;  /* 0x0000000208d27825 */ /* 0x000fc800078e022a */
[----:B------:R-:W-:-:S04]  /*1120*/  IMAD.WIDE R208, R8, 0x2, R142 ;  /* 0x0000000208d07825 */ /* 0x000fc800078e028e */
[----:B------:R-:W-:-:S04]  /*1130*/  IMAD.WIDE R212, R8, 0x2, R136 ;  /* 0x0000000208d47825 */ /* 0x000fc800078e0288 */
[----:B------:R-:W-:-:S04]  /*1140*/  IMAD.WIDE R214, R8, 0x2, R146 ;  /* 0x0000000208d67825 */ /* 0x000fc800078e0292 */
[----:B------:R-:W-:-:S04]  /*1150*/  IMAD.WIDE R216, R8, 0x2, R40 ;  /* 0x0000000208d87825 */ /* 0x000fc800078e0228 */
[----:B------:R-:W-:Y:S01]  /*1160*/  IMAD.WIDE R218, R8, 0x2, R140 ;  /* 0x0000000208da7825 */ /* 0x000fe200078e028c */
[----:B--2---:R-:W-:Y:S04]  /*1170*/  STS.U16 [R7], R52 ;  /* 0x0000003407007388 */ /* 0x004fe80000000400 */
[----:B---3--:R-:W-:Y:S04]  /*1180*/  STS.U16 [R7+0x200], R54 ;  /* 0x0002003607007388 */ /* 0x008fe80000000400 */
[----:B-----5:R-:W-:Y:S04]  /*1190*/  STS.U16 [R7+0x400], R56 ;  /* 0x0004003807007388 */ /* 0x020fe80000000400 */
[----:B------:R-:W-:Y:S04]  /*11a0*/  STS.U16 [R7+0x600], R58 ;  /* 0x0006003a07007388 */ /* 0x000fe80000000400 */
[----:B------:R-:W-:Y:S04]  /*11b0*/  STS.U16 [R7+0x800], R60 ;  /* 0x0008003c07007388 */ /* 0x000fe80000000400 */
[----:B------:R-:W-:Y:S04]  /*11c0*/  STS.U16 [R7+0xa00], R62 ;  /* 0x000a003e07007388 */ /* 0x000fe80000000400 */
[----:B------:R-:W-:Y:S04]  /*11d0*/  STS.U16 [R7+0xc00], R26 ;  /* 0x000c001a07007388 */ /* 0x000fe80000000400 */
[----:B------:R-:W-:Y:S04]  /*11e0*/  STS.U16 [R7+0xe00], R44 ;  /* 0x000e002c07007388 */ /* 0x000fe80000000400 */
[----:B------:R-:W-:Y:S04]  /*11f0*/  STS.U16 [R7+0x1000], R46 ;  /* 0x0010002e07007388 */ /* 0x000fe80000000400 */
[----:B----4-:R-:W-:Y:S04]  /*1200*/  STS.U16 [R7+0x1600], R28 ;  /* 0x0016001c07007388 */ /* 0x010fe80000000400 */
[----:B------:R-:W-:Y:S04]  /*1210*/  STS.U16 [R7+0x1800], R30 ;  /* 0x0018001e07007388 */ /* 0x000fe80000000400 */
[----:B------:R-:W-:Y:S04]  /*1220*/  STS.U16 [R7+0x1a00], R32 ;  /* 0x001a002007007388 */ /* 0x000fe80000000400 */
[----:B------:R-:W-:Y:S04]  /*1230*/  STS.U16 [R7+0x1c00], R34 ;  /* 0x001c002207007388 */ /* 0x000fe80000000400 */
[----:B------:R-:W-:Y:S04]  /*1240*/  STS.U16 [R7+0x1e00], R36 ;  /* 0x001e002407007388 */ /* 0x000fe80000000400 */
[----:B------:R-:W-:Y:S04]  /*1250*/  STS.U16 [R7+0x1200], R64 ;  /* 0x0012004007007388 */ /* 0x000fe80000000400 */
[----:B------:R-:W-:Y:S04]  /*1260*/  STS.U16 [R7+0x1400], R66 ;  /* 0x0014004207007388 */ /* 0x000fe80000000400 */
[----:B------:R-:W-:Y:S06]  /*1270*/  BAR.SYNC.DEFER_BLOCKING 0x0 ;  /* 0x0000000000007b1d */ /* 0x000fec0000010000 */
[----:B------:R-:W-:Y:S04]  /*1280*/  LDSM.16.MT88.4 R48, [R16+0x2000] ;  /* 0x002000001030783b */ /* 0x000fe80000004200 */
[----:B------:R-:W0:Y:S04]  /*1290*/  LDSM.16.M88.4 R116, [R19] ;  /* 0x000000001374783b */ /* 0x000e280000000200 */
[----:B------:R-:W1:Y:S04]  /*12a0*/  LDSM.16.M88.4 R112, [R19+0x200] ;  /* 0x000200001370783b */ /* 0x000e680000000200 */
[----:B------:R-:W2:Y:S04]  /*12b0*/  LDSM.16.M88.4 R72, [R19+0x400] ;  /* 0x000400001348783b */ /* 0x000ea80000000200 */
[----:B------:R-:W3:Y:S04]  /*12c0*/  LDSM.16.M88.4 R60, [R19+0x600] ;  /* 0x00060000133c783b */ /* 0x000ee80000000200 */
[----:B------:R-:W4:Y:S04]  /*12d0*/  LDSM.16.MT88.4 R28, [R16+0x2800] ;  /* 0x00280000101c783b */ /* 0x000f280000004200 */
[----:B------:R-:W4:Y:S04]  /*12e0*/  LDSM.16.M88.4 R64, [R19+0x800] ;  /* 0x000800001340783b */ /* 0x000f280000000200 */
[----:B------:R-:W3:Y:S04]  /*12f0*/  LDSM.16.M88.4 R52, [R19+0xa00] ;  /* 0x000a00001334783b */ /* 0x000ee80000000200 */
[----:B------:R-:W4:Y:S04]  /*1300*/  LDSM.16.M88.4 R96, [R19+0xc00] ;  /* 0x000c00001360783b */ /* 0x000f280000000200 */
[----:B------:R-:W4:Y:S04]  /*1310*/  LDSM.16.M88.4 R92, [R19+0xe00] ;  /* 0x000e0000135c783b */ /* 0x000f280000000200 */
[----:B------:R-:W4:Y:S01]  /*1320*/  LDSM.16.M88.4 R32, [R19+0x1200] ;  /* 0x001200001320783b */ /* 0x000f220000000200 */
[C---:B0-----:R-:W-:Y:S03]  /*1330*/  HMMA.16816.F32 R88, R48.reuse, R116, RZ ;  /* 0x000000743058723c */ /* 0x041fe600000018ff */
[----:B------:R-:W0:Y:S04]  /*1340*/  LDSM.16.M88.4 R44, [R19+0x1000] ;  /* 0x00100000132c783b */ /* 0x000e280000000200 */
[----:B------:R-:W-:Y:S01]  /*1350*/  LDSM.16.M88.4 R120, [R19+0x1c00] ;  /* 0x001c00001378783b */ /* 0x000fe20000000200 */
[C---:B-1----:R-:W-:Y:S03]  /*1360*/  HMMA.16816.F32 R76, R48.reuse, R112, RZ ;  /* 0x00000070304c723c */ /* 0x042fe600000018ff */
[----:B------:R-:W-:Y:S04]  /*1370*/  LDSM.16.M88.4 R128, [R19+0x1800] ;  /* 0x001800001380783b */ /* 0x000fe80000000200 */
[----:B------:R-:W5:Y:S01]  /*1380*/  LDG.E.U16 R210, [R210.64] ;  /* 0x00000004d2d27981 */ /* 0x000f62000c1e1500 */
[C---:B--2---:R-:W-:Y:S03]  /*1390*/  HMMA.16816.F32 R84, R48.reuse, R72, RZ ;  /* 0x000000483054723c */ /* 0x044fe600000018ff */
[----:B------:R-:W2:Y:S04]  /*13a0*/  LDG.E.U16 R208, [R208.64] ;  /* 0x00000004d0d07981 */ /* 0x000ea8000c1e1500 */
[----:B------:R-:W2:Y:S01]  /*13b0*/  LDG.E.U16 R212, [R212.64] ;  /* 0x00000004d4d47981 */ /* 0x000ea2000c1e1500 */
[----:B---3--:R-:W-:Y:S03]  /*13c0*/  HMMA.16816.F32 R68, R48, R60, RZ ;  /* 0x0000003c3044723c */ /* 0x008fe600000018ff */
[----:B------:R-:W3:Y:S04]  /*13d0*/  LDG.E.U16 R214, [R214.64] ;  /* 0x00000004d6d67981 */ /* 0x000ee8000c1e1500 */
[----:B------:R-:W2:Y:S01]  /*13e0*/  LDG.E.U16 R216, [R216.64] ;  /* 0x00000004d8d87981 */ /* 0x000ea2000c1e1500 */
[----:B----4-:R-:W-:Y:S03]  /*13f0*/  HMMA.16816.F32 R116, R28, R118, R88 ;  /* 0x000000761c74723c */ /* 0x010fe60000001858 */
[----:B------:R-:W4:Y:S05]  /*1400*/  LDG.E.U16 R218, [R218.64] ;  /* 0x00000004dada7981 */ /* 0x000f2a000c1e1500 */
[----:B------:R-:W-:Y:S08]  /*1410*/  HMMA.16816.F32 R56, R48, R64, RZ ;  /* 0x000000403038723c */ /* 0x000ff000000018ff */
[----:B------:R-:W-:Y:S01]  /*1420*/  HMMA.16816.F32 R112, R28, R114, R76 ;  /* 0x000000721c70723c */ /* 0x000fe2000000184c */
[----:B------:R-:W-:Y:S07]  /*1430*/  LDSM.16.M88.4 R76, [R19+0x1600] ;  /* 0x00160000134c783b */ /* 0x000fee0000000200 */
[----:B------:R-:W-:Y:S08]  /*1440*/  HMMA.16816.F32 R80, R48, R52, RZ ;  /* 0x000000343050723c */ /* 0x000ff000000018ff */
[----:B------:R-:W-:Y:S01]  /*1450*/  HMMA.16816.F32 R84, R28, R74, R84 ;  /* 0x0000004a1c54723c */ /* 0x000fe20000001854 */
[----:B------:R-:W1:Y:S01]  /*1460*/  LDSM.16.M88.4 R72, [R19+0x1400] ;  /* 0x001400001348783b */ /* 0x000e620000000200 */
[----:B------:R-:W-:-:S06]  /*1470*/  FMUL R17, R116, c[0x0][0x188] ;  /* 0x0000620074117a20 */ /* 0x000fcc0000400000 */
[----:B------:R-:W-:Y:S01]  /*1480*/  HMMA.16816.F32 R60, R28, R62, R68 ;  /* 0x0000003e1c3c723c */ /* 0x000fe20000001844 */
[----:B------:R-:W-:-:S07]  /*1490*/  FMUL R26, R117, c[0x0][0x188] ;  /* 0x00006200751a7a20 */ /* 0x000fce0000400000 */
[----:B------:R-:W-:Y:S01]  /*14a0*/  HMMA.16816.F32 R68, R48, R96, RZ ;  /* 0x000000603044723c */ /* 0x000fe200000018ff */
[----:B------:R-:W-:Y:S01]  /*14b0*/  FMUL R25, R112, c[0x0][0x188] ;  /* 0x0000620070197a20 */ /* 0x000fe20000400000 */
[----:B------:R-:W-:-:S06]  /*14c0*/  FMNMX R26, R17, R26, !PT ;  /* 0x0000001a111a7209 */ /* 0x000fcc0007800000 */
[----:B------:R-:W-:Y:S01]  /*14d0*/  HMMA.16816.F32 R56, R28, R66, R56 ;  /* 0x000000421c38723c */ /* 0x000fe20000001838 */
[----:B------:R-:W-:Y:S01]  /*14e0*/  FMUL R17, R113, c[0x0][0x188] ;  /* 0x0000620071117a20 */ /* 0x000fe20000400000 */
[----:B------:R-:W-:-:S06]  /*14f0*/  FMNMX R26, R25, R26, !PT ;  /* 0x0000001a191a7209 */ /* 0x000fcc0007800000 */
[----:B------:R-:W-:Y:S01]  /*1500*/  HMMA.16816.F32 R64, R48, R92, RZ ;  /* 0x0000005c3040723c */ /* 0x000fe200000018ff */
[----:B------:R-:W-:-:S07]  /*1510*/  FMUL R25, R84, c[0x0][0x188] ;  /* 0x0000620054197a20 */ /* 0x000fce0000400000 */
[----:B------:R-:W-:Y:S01]  /*1520*/  HMMA.16816.F32 R80, R28, R54, R80 ;  /* 0x000000361c50723c */ /* 0x000fe20000001850 */
[----:B------:R-:W-:-:S07]  /*1530*/  FMNMX R26, R17, R26, !PT ;  /* 0x0000001a111a7209 */ /* 0x000fce0007800000 */
[----:B------:R-:W-:Y:S01]  /*1540*/  HMMA.16816.F32 R52, R48, R32, RZ ;  /* 0x000000203034723c */ /* 0x000fe200000018ff */
[----:B------:R-:W-:Y:S01]  /*1550*/  FMUL R17, R85, c[0x0][0x188] ;  /* 0x0000620055117a20 */ /* 0x000fe20000400000 */
[----:B------:R-:W-:-:S06]  /*1560*/  FMNMX R26, R25, R26, !PT ;  /* 0x0000001a191a7209 */ /* 0x000fcc0007800000 */
[----:B0-----:R-:W-:Y:S01]  /*1570*/  HMMA.16816.F32 R88, R48, R44, RZ ;  /* 0x0000002c3058723c */ /* 0x001fe200000018ff */
[----:B------:R-:W-:Y:S01]  /*1580*/  FMUL R25, R60, c[0x0][0x188] ;  /* 0x000062003c197a20 */ /* 0x000fe20000400000 */
[----:B------:R-:W-:Y:S01]  /*1590*/  FMNMX R26, R17, R26, !PT ;  /* 0x0000001a111a7209 */ /* 0x000fe20007800000 */
[----:B------:R-:W-:-:S05]  /*15a0*/  FMUL R17, R61, c[0x0][0x188] ;  /* 0x000062003d117a20 */ /* 0x000fca0000400000 */
[----:B------:R-:W-:Y:S01]  /*15b0*/  HMMA.16816.F32 R96, R28, R98, R68 ;  /* 0x000000621c60723c */ /* 0x000fe20000001844 */
[----:B------:R-:W-:Y:S01]  /*15c0*/  FMNMX R26, R25, R26, !PT ;  /* 0x0000001a191a7209 */ /* 0x000fe20007800000 */
[----:B------:R-:W-:-:S03]  /*15d0*/  FMUL R25, R56, c[0x0][0x188] ;  /* 0x0000620038197a20 */ /* 0x000fc60000400000 */
[----:B------:R-:W-:-:S03]  /*15e0*/  FMNMX R26, R17, R26, !PT ;  /* 0x0000001a111a7209 */ /* 0x000fc60007800000 */
[----:B------:R-:W-:Y:S01]  /*15f0*/  HMMA.16816.F32 R92, R28, R94, R64 ;  /* 0x0000005e1c5c723c */ /* 0x000fe20000001840 */
[----:B------:R-:W0:Y:S01]  /*1600*/  LDSM.16.M88.4 R64, [R19+0x1a00] ;  /* 0x001a00001340783b */ /* 0x000e220000000200 */
[----:B------:R-:W-:Y:S01]  /*1610*/  FMUL R17, R57, c[0x0][0x188] ;  /* 0x0000620039117a20 */ /* 0x000fe20000400000 */
[----:B------:R-:W-:-:S05]  /*1620*/  FMNMX R26, R25, R26, !PT ;  /* 0x0000001a191a7209 */ /* 0x000fca0007800000 */
[----:B-1----:R-:W-:Y:S01]  /*1630*/  HMMA.16816.F32 R160, R48, R72, RZ ;  /* 0x0000004830a0723c */ /* 0x002fe200000018ff */
[----:B------:R-:W-:-:S07]  /*1640*/  FMUL R25, R80, c[0x0][0x188] ;  /* 0x0000620050197a20 */ /* 0x000fce0000400000 */
[----:B------:R-:W-:Y:S01]  /*1650*/  HMMA.16816.F32 R52, R28, R34, R52 ;  /* 0x000000221c34723c */ /* 0x000fe20000001834 */
[----:B------:R-:W1:Y:S01]  /*1660*/  LDSM.16.M88.4 R32, [R19+0x1e00] ;  /* 0x001e00001320783b */ /* 0x000e620000000200 */
[----:B------:R-:W-:Y:S01]  /*1670*/  FMNMX R26, R17, R26, !PT ;  /* 0x0000001a111a7209 */ /* 0x000fe20007800000 */
[----:B------:R-:W-:-:S05]  /*1680*/  FMUL R17, R81, c[0x0][0x188] ;  /* 0x0000620051117a20 */ /* 0x000fca0000400000 */
[----:B------:R-:W-:Y:S01]  /*1690*/  HMMA.16816.F32 R88, R28, R46, R88 ;  /* 0x0000002e1c58723c */ /* 0x000fe20000001858 */
[----:B------:R-:W-:-:S07]  /*16a0*/  FMNMX R26, R25, R26, !PT ;  /* 0x0000001a191a7209 */ /* 0x000fce0007800000 */
[----:B------:R-:W-:Y:S01]  /*16b0*/  HMMA.16816.F32 R156, R48, R76, RZ ;  /* 0x0000004c309c723c */ /* 0x000fe200000018ff */
[----:B------:R-:W-:Y:S01]  /*16c0*/  FMUL R25, R96, c[0x0][0x188] ;  /* 0x0000620060197a20 */ /* 0x000fe20000400000 */
[----:B------:R-:W-:Y:S01]  /*16d0*/  FMNMX R26, R17, R26, !PT ;  /* 0x0000001a111a7209 */ /* 0x000fe20007800000 */
[----:B------:R-:W-:-:S03]  /*16e0*/  FMUL R17, R97, c[0x0][0x188] ;  /* 0x0000620061117a20 */ /* 0x000fc60000400000 */
[----:B------:R-:W-:Y:S01]  /*16f0*/  FMNMX R26, R25, R26, !PT ;  /* 0x0000001a191a7209 */ /* 0x000fe20007800000 */
[----:B------:R-:W-:Y:S01]  /*1700*/  FMUL R25, R92, c[0x0][0x188] ;  /* 0x000062005c197a20 */ /* 0x000fe20000400000 */
[----:B------:R-:W-:Y:S02]  /*1710*/  HMMA.16816.F32 R72, R28, R74, R160 ;  /* 0x0000004a1c48723c */ /* 0x000fe400000018a0 */
[----:B------:R-:W-:Y:S01]  /*1720*/  FMNMX R26, R17, R26, !PT ;  /* 0x0000001a111a7209 */ /* 0x000fe20007800000 */
[----:B------:R-:W-:-:S03]  /*1730*/  FMUL R17, R93, c[0x0][0x188] ;  /* 0x000062005d117a20 */ /* 0x000fc60000400000 */
[----:B------:R-:W-:Y:S02]  /*1740*/  FMNMX R26, R25, R26, !PT ;  /* 0x0000001a191a7209 */ /* 0x000fe40007800000 */
[----:B------:R-:W-:Y:S02]  /*1750*/  FMUL R25, R88, c[0x0][0x188] ;  /* 0x0000620058197a20 */ /* 0x000fe40000400000 */
[----:B------:R-:W-:Y:S01]  /*1760*/  FMNMX R26, R17, R26, !PT ;  /* 0x0000001a111a7209 */ /* 0x000fe20007800000 */
[----:B------:R-:W-:Y:S01]  /*1770*/  HMMA.16816.F32 R44, R48, R120, RZ ;  /* 0x00000078302c723c */ /* 0x000fe200000018ff */
[----:B------:R-:W-:Y:S02]  /*1780*/  FMUL R17, R89, c[0x0][0x188] ;  /* 0x0000620059117a20 */ /* 0x000fe40000400000 */
[----:B------:R-:W-:-:S05]  /*1790*/  FMNMX R26, R25, R26, !PT ;  /* 0x0000001a191a7209 */ /* 0x000fca0007800000 */
[----:B------:R-:W-:Y:S01]  /*17a0*/  HMMA.16816.F32 R76, R28, R78, R156 ;  /* 0x0000004e1c4c723c */ /* 0x000fe2000000189c */
[----:B------:R-:W-:Y:S01]  /*17b0*/  FMUL R25, R52, c[0x0][0x188] ;  /* 0x0000620034197a20 */ /* 0x000fe20000400000 */
[----:B------:R-:W-:Y:S01]  /*17c0*/  FMNMX R26, R17, R26, !PT ;  /* 0x0000001a111a7209 */ /* 0x000fe20007800000 */
[----:B------:R-:W-:-:S05]  /*17d0*/  FMUL R17, R53, c[0x0][0x188] ;  /* 0x0000620035117a20 */ /* 0x000fca0000400000 */
[C---:B------:R-:W-:Y:S08]  /*17e0*/  HMMA.16816.F32 R68, R48.reuse, R128, RZ ;  /* 0x000000803044723c */ /* 0x040ff000000018ff */
[C---:B0-----:R-:W-:Y:S08]  /*17f0*/  HMMA.16816.F32 R124, R48.reuse, R64, RZ ;  /* 0x00000040307c723c */ /* 0x041ff000000018ff */
[----:B-1----:R-:W-:Y:S07]  /*1800*/  HMMA.16816.F32 R48, R48, R32, RZ ;  /* 0x000000203030723c */ /* 0x002fee00000018ff */
[----:B------:R-:W-:Y:S01]  /*1810*/  FMNMX R32, R25, R26, !PT ;  /* 0x0000001a19207209 */ /* 0x000fe20007800000 */
[----:B------:R-:W-:-:S03]  /*1820*/  FMUL R25, R72, c[0x0][0x188] ;  /* 0x0000620048197a20 */ /* 0x000fc60000400000 */
[----:B------:R-:W-:Y:S01]  /*1830*/  FMNMX R32, R17, R32, !PT ;  /* 0x0000002011207209 */ /* 0x000fe20007800000 */
[----:B------:R-:W-:-:S03]  /*1840*/  FMUL R17, R73, c[0x0][0x188] ;  /* 0x0000620049117a20 */ /* 0x000fc60000400000 */
[----:B------:R-:W-:Y:S01]  /*1850*/  FMNMX R36, R25, R32, !PT ;  /* 0x0000002019247209 */ /* 0x000fe20007800000 */
[----:B------:R-:W-:-:S03]  /*1860*/  IMAD.WIDE R26, R8, 0x2, R170 ;  /* 0x00000002081a7825 */ /* 0x000fc600078e02aa */
[----:B------:R-:W-:Y:S01]  /*1870*/  FMNMX R36, R17, R36, !PT ;  /* 0x0000002411247209 */ /* 0x000fe20007800000 */
[----:B------:R-:W-:Y:S01]  /*1880*/  FMUL R25, R76, c[0x0][0x188] ;  /* 0x000062004c197a20 */ /* 0x000fe20000400000 */
[C---:B------:R-:W-:Y:S01]  /*1890*/  HMMA.16816.F32 R44, R28.reuse, R122, R44 ;  /* 0x0000007a1c2c723c */ /* 0x040fe2000000182c */
[C---:B------:R-:W-:Y:S01]  /*18a0*/  IMAD.WIDE R32, R8.reuse, 0x2, R164 ;  /* 0x0000000208207825 */ /* 0x040fe200078e02a4 */
[----:B------:R0:W2:Y:S03]  /*18b0*/  LDG.E.U16 R120, [R26.64] ;  /* 0x000000041a787981 */ /* 0x0000a6000c1e1500 */
[----:B------:R-:W-:Y:S01]  /*18c0*/  FMUL R17, R77, c[0x0][0x188] ;  /* 0x000062004d117a20 */ /* 0x000fe20000400000 */
[----:B------:R1:W3:Y:S01]  /*18d0*/  LDG.E.U16 R121, [R32.64] ;  /* 0x0000000420797981 */ /* 0x0002e2000c1e1500 */
[----:B------:R-:W-:Y:S01]  /*18e0*/  FMNMX R122, R25, R36, !PT ;  /* 0x00000024197a7209 */ /* 0x000fe20007800000 */
[----:B------:R-:W-:Y:S01]  /*18f0*/  HMMA.16816.F32 R68, R28, R130, R68 ;  /* 0x000000821c44723c */ /* 0x000fe20000001844 */
[----:B0-----:R-:W-:-:S07]  /*1900*/  IMAD.WIDE R26, R8, 0x2, R150 ;  /* 0x00000002081a7825 */ /* 0x001fce00078e0296 */
[----:B------:R-:W-:Y:S01]  /*1910*/  HMMA.16816.F32 R64, R28, R66, R124 ;  /* 0x000000421c40723c */ /* 0x000fe2000000187c */
[C---:B------:R-:W-:Y:S01]  /*1920*/  IMAD.WIDE R130, R8.reuse, 0x2, R144 ;  /* 0x0000000208827825 */ /* 0x040fe200078e0290 */
[----:B-1----:R-:W-:Y:S02]  /*1930*/  FMNMX R32, R17, R122, !PT ;  /* 0x0000007a11207209 */ /* 0x002fe40007800000 */
[----:B------:R0:W3:Y:S01]  /*1940*/  LDG.E.U16 R122, [R26.64] ;  /* 0x000000041a7a7981 */ /* 0x0000e2000c1e1500 */
[----:B------:R-:W-:-:S03]  /*1950*/  IMAD.WIDE R128, R8, 0x2, R166 ;  /* 0x0000000208807825 */ /* 0x000fc600078e02a6 */
[----:B------:R-:W-:Y:S01]  /*1960*/  HMMA.16816.F32 R48, R28, R34, R48 ;  /* 0x000000221c30723c */ /* 0x000fe20000001830 */
[C---:B------:R-:W-:Y:S01]  /*1970*/  IMAD.WIDE R126, R8.reuse, 0x2, R152 ;  /* 0x00000002087e7825 */ /* 0x040fe200078e0298 */
[----:B------:R-:W3:Y:S03]  /*1980*/  LDG.E.U16 R130, [R130.64] ;  /* 0x0000000482827981 */ /* 0x000ee6000c1e1500 */
[C---:B------:R-:W-:Y:S01]  /*1990*/  IMAD.WIDE R124, R8.reuse, 0x2, R154 ;  /* 0x00000002087c7825 */ /* 0x040fe200078e029a */
[----:B------:R-:W4:Y:S03]  /*19a0*/  LDG.E.U16 R128, [R128.64] ;  /* 0x0000000480807981 */ /* 0x000f26000c1e1500 */
[C---:B------:R-:W-:Y:S01]  /*19b0*/  IMAD.WIDE R36, R8.reuse, 0x2, R148 ;  /* 0x0000000208247825 */ /* 0x040fe200078e0294 */
[----:B------:R1:W4:Y:S03]  /*19c0*/  LDG.E.U16 R126, [R126.64] ;  /* 0x000000047e7e7981 */ /* 0x000326000c1e1500 */
[C---:B0-----:R-:W-:Y:S01]  /*19d0*/  IMAD.WIDE R26, R8.reuse, 0x2, R38 ;  /* 0x00000002081a7825 */ /* 0x041fe200078e0226 */
[----:B------:R0:W4:Y:S03]  /*19e0*/  LDG.E.U16 R124, [R124.64] ;  /* 0x000000047c7c7981 */ /* 0x000126000c1e1500 */
[----:B------:R-:W-:Y:S01]  /*19f0*/  IMAD.WIDE R28, R8, 0x2, R138 ;  /* 0x00000002081c7825 */ /* 0x000fe200078e028a */
[----:B------:R5:W4:Y:S04]  /*1a00*/  LDG.E.U16 R123, [R36.64] ;  /* 0x00000004247b7981 */ /* 0x000b28000c1e1500 */
[----:B-1----:R1:W4:Y:S04]  /*1a10*/  LDG.E.U16 R127, [R28.64] ;  /* 0x000000041c7f7981 */ /* 0x002328000c1e1500 */
[----:B0-----:R0:W4:Y:S01]  /*1a20*/  LDG.E.U16 R125, [R26.64] ;  /* 0x000000041a7d7981 */ /* 0x001122000c1e1500 */
[----:B------:R-:W-:-:S02]  /*1a30*/  FMUL R25, R68, c[0x0][0x188] ;  /* 0x0000620044197a20 */ /* 0x000fc40000400000 */
[----:B------:R-:W-:Y:S01]  /*1a40*/  FMUL R17, R69, c[0x0][0x188] ;  /* 0x0000620045117a20 */ /* 0x000fe20000400000 */
[----:B------:R-:W-:Y:S02]  /*1a50*/  BAR.SYNC.DEFER_BLOCKING 0x0 ;  /* 0x0000000000007b1d */ /* 0x000fe40000010000 */
[----:B------:R-:W-:Y:S01]  /*1a60*/  FMNMX R32, R25, R32, !PT ;  /* 0x0000002019207209 */ /* 0x000fe20007800000 */
[----:B------:R-:W-:-:S03]  /*1a70*/  FMUL R25, R64, c[0x0][0x188] ;  /* 0x0000620040197a20 */ /* 0x000fc60000400000 */
        /* <DEDUP_REMOVED lines=10> */
[----:B------:R-:W-:-:S04]  /*1b20*/  FMNMX R32, R25, R32, !PT ;  /* 0x0000002019207209 */ /* 0x000fc80007800000 */
[----:B------:R-:W-:-:S05]  /*1b30*/  FMNMX R32, R17, R32, !PT ;  /* 0x0000002011207209 */ /* 0x000fca0007800000 */
[----:B------:R-:W1:Y:S01]  /*1b40*/  SHFL.BFLY PT, R17, R32, 0x2, 0x1f ;  /* 0x0c401f0020117f89 */ /* 0x000e6200000e0000 */
[----:B------:R-:W-:Y:S02]  /*1b50*/  FMUL R25, R118, c[0x0][0x188] ;  /* 0x0000620076197a20 */ /* 0x000fe40000400000 */
[----:B0-----:R-:W-:Y:S01]  /*1b60*/  FMUL R26, R119, c[0x0][0x188] ;  /* 0x00006200771a7a20 */ /* 0x001fe20000400000 */
[----:B-1----:R-:W-:-:S05]  /*1b70*/  FMNMX R28, R32, R17, !PT ;  /* 0x00000011201c7209 */ /* 0x002fca0007800000 */
[----:B------:R-:W0:Y:S01]  /*1b80*/  SHFL.BFLY PT, R17, R28, 0x1, 0x1f ;  /* 0x0c201f001c117f89 */ /* 0x000e2200000e0000 */
[----:B------:R-:W-:Y:S01]  /*1b90*/  FMUL R27, R114, c[0x0][0x188] ;  /* 0x00006200721b7a20 */ /* 0x000fe20000400000 */
[----:B------:R-:W-:Y:S01]  /*1ba0*/  FMNMX R26, R25, R26, !PT ;  /* 0x0000001a191a7209 */ /* 0x000fe20007800000 */
[----:B------:R-:W-:Y:S01]  /*1bb0*/  FMUL R25, R115, c[0x0][0x188] ;  /* 0x0000620073197a20 */ /* 0x000fe20000400000 */
[----:B0-----:R-:W-:Y:S02]  /*1bc0*/  FMNMX R17, R28, R17, !PT ;  /* 0x000000111c117209 */ /* 0x001fe40007800000 */
        /* <DEDUP_REMOVED lines=58> */
[----:B-----5:R-:W0:Y:S01]  /*1f70*/  SHFL.BFLY PT, R36, R35, 0x2, 0x1f ;  /* 0x0c401f0023247f89 */ /* 0x020e2200000e0000 */
[----:B------:R-:W-:-:S05]  /*1f80*/  FMNMX R17, R17, R168, !PT ;  /* 0x000000a811117209 */ /* 0x000fca0007800000 */
[--C-:B------:R-:W-:Y:S02]  /*1f90*/  FFMA R56, R56, c[0x0][0x188], -R17.reuse ;  /* 0x0000620038387a23 */ /* 0x100fe40000000811 */
[----:B------:R-:W-:Y:S02]  /*1fa0*/  FFMA R57, R57, c[0x0][0x188], -R17 ;  /* 0x0000620039397a23 */ /* 0x000fe40000000811 */
[----:B------:R-:W-:Y:S02]  /*1fb0*/  FMUL R56, R56, 1.4426950216293334961 ;  /* 0x3fb8aa3b38387820 */ /* 0x000fe40000400000 */
[----:B------:R-:W-:Y:S02]  /*1fc0*/  FMUL R57, R57, 1.4426950216293334961 ;  /* 0x3fb8aa3b39397820 */ /* 0x000fe40000400000 */
[----:B------:R0:W-:Y:S02]  /*1fd0*/  MUFU.EX2 R159, R56 ;  /* 0x00000038009f7308 */ /* 0x0001e40000000800 */
[----:B0-----:R-:W-:-:S06]  /*1fe0*/  FMNMX R56, R35, R36, !PT ;  /* 0x0000002423387209 */ /* 0x001fcc0007800000 */
[----:B------:R0:W-:Y:S02]  /*1ff0*/  MUFU.EX2 R158, R57 ;  /* 0x00000039009e7308 */ /* 0x0001e40000000800 */
[----:B0-----:R-:W0:Y:S04]  /*2000*/  SHFL.BFLY PT, R57, R56, 0x1, 0x1f ;  /* 0x0c201f0038397f89 */ /* 0x001e2800000e0000 */
[----:B--2---:R-:W-:Y:S04]  /*2010*/  STS.U16 [R15], R120 ;  /* 0x000000780f007388 */ /* 0x004fe80000000400 */
[----:B------:R-:W-:Y:S01]  /*2020*/  STS.U16 [R15+0x1800], R210 ;  /* 0x001800d20f007388 */ /* 0x000fe20000000400 */
[----:B------:R-:W-:-:S03]  /*2030*/  FFMA R68, R68, c[0x0][0x188], -R17 ;  /* 0x0000620044447a23 */ /* 0x000fc60000000811 */
[----:B---3--:R-:W-:Y:S04]  /*2040*/  STS.U16 [R15+0x1000], R130 ;  /* 0x001000820f007388 */ /* 0x008fe80000000400 */
[----:B----4-:R-:W-:Y:S04]  /*2050*/  STS.U16 [R15+0x800], R126 ;  /* 0x0008007e0f007388 */ /* 0x010fe80000000400 */
[----:B------:R-:W-:Y:S04]  /*2060*/  STS.U16 [R21+0x200], R128 ;  /* 0x0002008015007388 */ /* 0x000fe80000000400 */
[----:B------:R-:W-:Y:S04]  /*2070*/  STS.U16 [R21+0xa00], R122 ;  /* 0x000a007a15007388 */ /* 0x000fe80000000400 */
[----:B------:R-:W-:Y:S04]  /*2080*/  STS.U16 [R21+0x1200], R208 ;  /* 0x001200d015007388 */ /* 0x000fe80000000400 */
[----:B------:R-:W-:Y:S04]  /*2090*/  STS.U16 [R21+0x1a00], R212 ;  /* 0x001a00d415007388 */ /* 0x000fe80000000400 */
[----:B------:R-:W-:Y:S04]  /*20a0*/  STS.U16 [R22+0x400], R121 ;  /* 0x0004007916007388 */ /* 0x000fe80000000400 */
[----:B------:R-:W-:Y:S04]  /*20b0*/  STS.U16 [R22+0xc00], R123 ;  /* 0x000c007b16007388 */ /* 0x000fe80000000400 */
[----:B------:R-:W-:Y:S04]  /*20c0*/  STS.U16 [R22+0x1400], R125 ;  /* 0x0014007d16007388 */ /* 0x000fe80000000400 */
[----:B------:R-:W-:Y:S04]  /*20d0*/  STS.U16 [R22+0x1c00], R127 ;  /* 0x001c007f16007388 */ /* 0x000fe80000000400 */
[----:B------:R1:W-:Y:S04]  /*20e0*/  STS.U16 [R23+0x600], R124 ;  /* 0x0006007c17007388 */ /* 0x0003e80000000400 */
[----:B------:R-:W-:Y:S04]  /*20f0*/  STS.U16 [R23+0xe00], R214 ;  /* 0x000e00d617007388 */ /* 0x000fe80000000400 */
[----:B------:R-:W-:Y:S04]  /*2100*/  STS.U16 [R23+0x1600], R216 ;  /* 0x001600d817007388 */ /* 0x000fe80000000400 */
[----:B------:R-:W-:Y:S04]  /*2110*/  STS.U16 [R23+0x1e00], R218 ;  /* 0x001e00da17007388 */ /* 0x000fe80000000400 */
[----:B------:R-:W-:Y:S01]  /*2120*/  BAR.SYNC.DEFER_BLOCKING 0x0 ;  /* 0x0000000000007b1d */ /* 0x000fe20000010000 */
[----:B0-----:R-:W-:Y:S01]  /*2130*/  FMNMX R56, R56, R57, !PT ;  /* 0x0000003938387209 */ /* 0x001fe20007800000 */
[----:B------:R-:W-:-:S03]  /*2140*/  FFMA R57, R44, c[0x0][0x188], -R17 ;  /* 0x000062002c397a23 */ /* 0x000fc60000000811 */
[----:B------:R-:W-:Y:S01]  /*2150*/  FMNMX R44, R56, R169, !PT ;  /* 0x000000a9382c7209 */ /* 0x000fe20007800000 */
[--C-:B------:R-:W-:Y:S02]  /*2160*/  FFMA R56, R45, c[0x0][0x188], -R17.reuse ;  /* 0x000062002d387a23 */ /* 0x100fe40000000811 */
[--C-:B------:R-:W-:Y:S02]  /*2170*/  FFMA R116, R116, c[0x0][0x188], -R17.reuse ;  /* 0x0000620074747a23 */ /* 0x100fe40000000811 */
[----:B------:R-:W-:Y:S02]  /*2180*/  FMUL R56, R56, 1.4426950216293334961 ;  /* 0x3fb8aa3b38387820 */ /* 0x000fe40000400000 */
[--C-:B------:R-:W-:Y:S02]  /*2190*/  FFMA R117, R117, c[0x0][0x188], -R17.reuse ;  /* 0x0000620075757a23 */ /* 0x100fe40000000811 */
[--C-:B------:R-:W-:Y:S02]  /*21a0*/  FFMA R112, R112, c[0x0][0x188], -R17.reuse ;  /* 0x0000620070707a23 */ /* 0x100fe40000000811 */
[----:B------:R-:W-:-:S02]  /*21b0*/  FFMA R113, R113, c[0x0][0x188], -R17 ;  /* 0x0000620071717a23 */ /* 0x000fc40000000811 */
[--C-:B------:R-:W-:Y:S02]  /*21c0*/  FFMA R53, R53, c[0x0][0x188], -R17.reuse ;  /* 0x0000620035357a23 */ /* 0x100fe40000000811 */
[----:B------:R-:W-:Y:S02]  /*21d0*/  FMUL R37, R68, 1.4426950216293334961 ;  /* 0x3fb8aa3b44257820 */ /* 0x000fe40000400000 */
[--C-:B------:R-:W-:Y:S01]  /*21e0*/  FFMA R64, R64, c[0x0][0x188], -R17.reuse ;  /* 0x0000620040407a23 */ /* 0x100fe20000000811 */
[----:B------:R0:W-:Y:S01]  /*21f0*/  MUFU.EX2 R68, R56 ;  /* 0x0000003800447308 */ /* 0x0001e20000000800 */
[--C-:B------:R-:W-:Y:S01]  /*2200*/  FFMA R52, R52, c[0x0][0x188], -R17.reuse ;  /* 0x0000620034347a23 */ /* 0x100fe20000000811 */
[----:B------:R-:W-:Y:S01]  /*2210*/  LDSM.16.M88.4 R120, [R20+0x1000] ;  /* 0x001000001478783b */ /* 0x000fe20000000200 */
[----:B------:R-:W-:Y:S02]  /*2220*/  FFMA R65, R65, c[0x0][0x188], -R17 ;  /* 0x0000620041417a23 */ /* 0x000fe40000000811 */
[----:B------:R-:W-:Y:S01]  /*2230*/  FMUL R116, R116, 1.4426950216293334961 ;  /* 0x3fb8aa3b74747820 */ /* 0x000fe20000400000 */
[----:B------:R-:W-:Y:S01]  /*2240*/  LDSM.16.M88.4 R128, [R20+0x1800] ;  /* 0x001800001480783b */ /* 0x000fe20000000200 */
[----:B------:R-:W-:-:S02]  /*2250*/  FMUL R117, R117, 1.4426950216293334961 ;  /* 0x3fb8aa3b75757820 */ /* 0x000fc40000400000 */
[----:B------:R-:W-:Y:S02]  /*2260*/  FMUL R112, R112, 1.4426950216293334961 ;  /* 0x3fb8aa3b70707820 */ /* 0x000fe40000400000 */
[----:B------:R-:W-:Y:S02]  /*2270*/  FMUL R113, R113, 1.4426950216293334961 ;  /* 0x3fb8aa3b71717820 */ /* 0x000fe40000400000 */
[--C-:B------:R-:W-:Y:S02]  /*2280*/  FFMA R73, R73, c[0x0][0x188], -R17.reuse ;  /* 0x0000620049497a23 */ /* 0x100fe40000000811 */
[--C-:B------:R-:W-:Y:S02]  /*2290*/  FFMA R76, R76, c[0x0][0x188], -R17.reuse ;  /* 0x000062004c4c7a23 */ /* 0x100fe40000000811 */
[----:B------:R-:W-:Y:S02]  /*22a0*/  FFMA R69, R69, c[0x0][0x188], -R17 ;  /* 0x0000620045457a23 */ /* 0x000fe40000000811 */
[----:B------:R-:W-:-:S02]  /*22b0*/  FFMA R118, R118, c[0x0][0x188], -R44 ;  /* 0x0000620076767a23 */ /* 0x000fc4000000082c */
[--C-:B------:R-:W-:Y:S02]  /*22c0*/  FFMA R119, R119, c[0x0][0x188], -R44.reuse ;  /* 0x0000620077777a23 */ /* 0x100fe4000000082c */
[----:B------:R-:W-:Y:S02]  /*22d0*/  FFMA R114, R114, c[0x0][0x188], -R44 ;  /* 0x0000620072727a23 */ /* 0x000fe4000000082c */
[----:B0-----:R-:W-:Y:S02]  /*22e0*/  FADD R56, -R44, R169 ;  /* 0x000000a92c387221 */ /* 0x001fe40000000100 */
[----:B------:R-:W-:Y:S02]  /*22f0*/  FMUL R32, R53, 1.4426950216293334961 ;  /* 0x3fb8aa3b35207820 */ /* 0x000fe40000400000 */
[----:B------:R-:W-:Y:S02]  /*2300*/  FMUL R53, R64, 1.4426950216293334961 ;  /* 0x3fb8aa3b40357820 */ /* 0x000fe40000400000 */
[----:B------:R-:W-:-:S02]  /*2310*/  FMUL R31, R52, 1.4426950216293334961 ;  /* 0x3fb8aa3b341f7820 */ /* 0x000fc40000400000 */
[----:B------:R-:W-:Y:S01]  /*2320*/  FMUL R64, R65, 1.4426950216293334961 ;  /* 0x3fb8aa3b41407820 */ /* 0x000fe20000400000 */
[----:B------:R-:W-:Y:S01]  /*2330*/  MUFU.EX2 R206, R116 ;  /* 0x0000007400ce7308 */ /* 0x000fe20000000800 */
[----:B------:R-:W-:Y:S02]  /*2340*/  FMUL R34, R73, 1.4426950216293334961 ;  /* 0x3fb8aa3b49227820 */ /* 0x000fe40000400000 */
[----:B------:R-:W-:Y:S02]  /*2350*/  FMUL R35, R76, 1.4426950216293334961 ;  /* 0x3fb8aa3b4c237820 */ /* 0x000fe40000400000 */
[----:B------:R-:W-:Y:S02]  /*2360*/  FMUL R52, R69, 1.4426950216293334961 ;  /* 0x3fb8aa3b45347820 */ /* 0x000fe40000400000 */
[----:B------:R-:W-:Y:S01]  /*2370*/  FMUL R65, R56, 1.4426950216293334961 ;  /* 0x3fb8aa3b38417820 */ /* 0x000fe20000400000 */
[----:B------:R0:W1:Y:S01]  /*2380*/  MUFU.EX2 R207, R117 ;  /* 0x0000007500cf7308 */ /* 0x0000620000000800 */
[----:B------:R-:W-:-:S02]  /*2390*/  FMUL R73, R118, 1.4426950216293334961 ;  /* 0x3fb8aa3b76497820 */ /* 0x000fc40000400000 */
[----:B------:R-:W-:Y:S02]  /*23a0*/  FMUL R76, R119, 1.4426950216293334961 ;  /* 0x3fb8aa3b774c7820 */ /* 0x000fe40000400000 */
[----:B------:R-:W-:Y:S02]  /*23b0*/  FMUL R69, R114, 1.4426950216293334961 ;  /* 0x3fb8aa3b72457820 */ /* 0x000fe40000400000 */
[----:B------:R-:W-:Y:S01]  /*23c0*/  FFMA R56, R115, c[0x0][0x188], -R44 ;  /* 0x0000620073387a23 */ /* 0x000fe2000000082c */
[----:B------:R-:W-:Y:S01]  /*23d0*/  MUFU.EX2 R204, R112 ;  /* 0x0000007000cc7308 */ /* 0x000fe20000000800 */
[--C-:B------:R-:W-:Y:S01]  /*23e0*/  FFMA R60, R60, c[0x0][0x188], -R17.reuse ;  /* 0x000062003c3c7a23 */ /* 0x100fe20000000811 */
[----:B0-----:R-:W0:Y:S06]  /*23f0*/  LDSM.16.M88.4 R116, [R20] ;  /* 0x000000001474783b */ /* 0x001e2c0000000200 */
[----:B------:R2:W3:Y:S01]  /*2400*/  MUFU.EX2 R205, R113 ;  /* 0x0000007100cd7308 */ /* 0x0004e20000000800 */
[----:B------:R-:W-:Y:S01]  /*2410*/  FMUL R60, R60, 1.4426950216293334961 ;  /* 0x3fb8aa3b3c3c7820 */ /* 0x000fe20000400000 */
[----:B--2---:R-:W2:Y:S06]  /*2420*/  LDSM.16.M88.4 R112, [R20+0x800] ;  /* 0x000800001470783b */ /* 0x004eac0000000200 */
[----:B------:R4:W-:Y:S01]  /*2430*/  MUFU.EX2 R161, R60 ;  /* 0x0000003c00a17308 */ /* 0x0009e20000000800 */
[----:B------:R-:W-:-:S02]  /*2440*/  FFMA R88, R88, c[0x0][0x188], -R17 ;  /* 0x0000620058587a23 */ /* 0x000fc40000000811 */
[----:B------:R-:W-:Y:S02]  /*2450*/  FFMA R72, R72, c[0x0][0x188], -R17 ;  /* 0x0000620048487a23 */ /* 0x000fe40000000811 */
[----:B------:R-:W-:Y:S02]  /*2460*/  FMUL R56, R56, 1.4426950216293334961 ;  /* 0x3fb8aa3b38387820 */ /* 0x000fe40000400000 */
[----:B----4-:R-:W-:-:S04]  /*2470*/  FADD R60, -R17, R168 ;  /* 0x000000a8113c7221 */ /* 0x010fc80000000100 */
[----:B------:R-:W-:Y:S01]  /*2480*/  FMUL R60, R60, 1.4426950216293334961 ;  /* 0x3fb8aa3b3c3c7820 */ /* 0x000fe20000400000 */
[----:B------:R-:W-:Y:S01]  /*2490*/  MUFU.EX2 R73, R73 ;  /* 0x0000004900497308 */ /* 0x000fe20000000800 */
[----:B------:R-:W-:Y:S02]  /*24a0*/  FMUL R29, R88, 1.4426950216293334961 ;  /* 0x3fb8aa3b581d7820 */ /* 0x000fe40000400000 */
[----:B------:R-:W-:-:S05]  /*24b0*/  FMUL R33, R72, 1.4426950216293334961 ;  /* 0x3fb8aa3b48217820 */ /* 0x000fca0000400000 */
[----:B------:R-:W-:Y:S08]  /*24c0*/  MUFU.EX2 R88, R60 ;  /* 0x0000003c00587308 */ /* 0x000ff00000000800 */
[----:B------:R-:W4:Y:S08]  /*24d0*/  MUFU.EX2 R76, R76 ;  /* 0x0000004c004c7308 */ /* 0x000f300000000800 */
[----:B------:R-:W-:Y:S08]  /*24e0*/  MUFU.EX2 R69, R69 ;  /* 0x0000004500457308 */ /* 0x000ff00000000800 */
[----:B------:R-:W-:Y:S08]  /*24f0*/  MUFU.EX2 R65, R65 ;  /* 0x0000004100417308 */ /* 0x000ff00000000800 */
[----:B------:R-:W5:Y:S01]  /*2500*/  MUFU.EX2 R72, R56 ;  /* 0x0000003800487308 */ /* 0x000f620000000800 */
[----:B------:R-:W-:-:S02]  /*2510*/  FFMA R77, R77, c[0x0][0x188], -R17 ;  /* 0x000062004d4d7a23 */ /* 0x000fc40000000811 */
[--C-:B------:R-:W-:Y:S02]  /*2520*/  FFMA R92, R92, c[0x0][0x188], -R17.reuse ;  /* 0x000062005c5c7a23 */ /* 0x100fe40000000811 */
[----:B------:R-:W-:Y:S01]  /*2530*/  FFMA R86, R86, c[0x0][0x188], -R44 ;  /* 0x0000620056567a23 */ /* 0x000fe2000000082c */
[----:B-1----:R-:W-:Y:S01]  /*2540*/  F2FP.PACK_AB R124, R207, R206 ;  /* 0x000000cecf7c723e */ /* 0x002fe200000000ff */
[--C-:B------:R-:W-:Y:S01]  /*2550*/  FFMA R84, R84, c[0x0][0x188], -R17.reuse ;  /* 0x0000620054547a23 */ /* 0x100fe20000000811 */
[----:B---3--:R-:W-:Y:S01]  /*2560*/  F2FP.PACK_AB R126, R205, R204 ;  /* 0x000000cccd7e723e */ /* 0x008fe200000000ff */
[--C-:B------:R-:W-:Y:S01]  /*2570*/  FFMA R85, R85, c[0x0][0x188], -R17.reuse ;  /* 0x0000620055557a23 */ /* 0x100fe20000000811 */
[----:B----4-:R-:W-:Y:S01]  /*2580*/  F2FP.PACK_AB R125, R76, R73 ;  /* 0x000000494c7d723e */ /* 0x010fe200000000ff */
[----:B------:R-:W-:Y:S02]  /*2590*/  FFMA R61, R61, c[0x0][0x188], -R17 ;  /* 0x000062003d3d7a23 */ /* 0x000fe40000000811 */
[----:B------:R-:W-:-:S02]  /*25a0*/  FMUL R132, R88, R132 ;  /* 0x0000008458847220 */ /* 0x000fc40000400000 */
[----:B------:R-:W-:Y:S01]  /*25b0*/  FMUL R133, R88, R133 ;  /* 0x0000008558857220 */ /* 0x000fe20000400000 */
[----:B-----5:R-:W-:Y:S01]  /*25c0*/  F2FP.PACK_AB R127, R72, R69 ;  /* 0x00000045487f723e */ /* 0x020fe200000000ff */
[C---:B------:R-:W-:Y:S02]  /*25d0*/  FMUL R134, R65.reuse, R134 ;  /* 0x0000008641867220 */ /* 0x040fe40000400000 */
[C---:B------:R-:W-:Y:S02]  /*25e0*/  FMUL R135, R65.reuse, R135 ;  /* 0x0000008741877220 */ /* 0x040fe40000400000 */
[C---:B------:R-:W-:Y:S02]  /*25f0*/  FMUL R100, R88.reuse, R100 ;  /* 0x0000006458647220 */ /* 0x040fe40000400000 */
[----:B------:R-:W-:Y:S02]  /*2600*/  FMUL R101, R88, R101 ;  /* 0x0000006558657220 */ /* 0x000fe40000400000 */
[----:B------:R-:W-:-:S02]  /*2610*/  FMUL R102, R65, R102 ;  /* 0x0000006641667220 */ /* 0x000fc40000400000 */
[----:B------:R-:W-:Y:S02]  /*2620*/  FMUL R103, R65, R103 ;  /* 0x0000006741677220 */ /* 0x000fe40000400000 */
[--C-:B------:R-:W-:Y:S02]  /*2630*/  FFMA R87, R87, c[0x0][0x188], -R44.reuse ;  /* 0x0000620057577a23 */ /* 0x100fe4000000082c */
[--C-:B------:R-:W-:Y:S02]  /*2640*/  FFMA R62, R62, c[0x0][0x188], -R44.reuse ;  /* 0x000062003e3e7a23 */ /* 0x100fe4000000082c */
[----:B------:R-:W-:Y:S02]  /*2650*/  FFMA R63, R63, c[0x0][0x188], -R44 ;  /* 0x000062003f3f7a23 */ /* 0x000fe4000000082c */
[----:B------:R-:W-:Y:S02]  /*2660*/  FMUL R36, R77, 1.4426950216293334961 ;  /* 0x3fb8aa3b4d247820 */ /* 0x000fe40000400000 */
[----:B------:R-:W-:-:S02]  /*2670*/  FMUL R92, R92, 1.4426950216293334961 ;  /* 0x3fb8aa3b5c5c7820 */ /* 0x000fc40000400000 */
[----:B------:R-:W-:Y:S02]  /*2680*/  FFMA R89, R89, c[0x0][0x188], -R17 ;  /* 0x0000620059597a23 */ /* 0x000fe40000000811 */
[----:B------:R-:W-:Y:S02]  /*2690*/  FMUL R77, R86, 1.4426950216293334961 ;  /* 0x3fb8aa3b564d7820 */ /* 0x000fe40000400000 */
[----:B------:R-:W-:Y:S02]  /*26a0*/  FMUL R84, R84, 1.4426950216293334961 ;  /* 0x3fb8aa3b54547820 */ /* 0x000fe40000400000 */
[----:B------:R-:W-:Y:S02]  /*26b0*/  FMUL R85, R85, 1.4426950216293334961 ;  /* 0x3fb8aa3b55557820 */ /* 0x000fe40000400000 */
[----:B------:R-:W-:Y:S02]  /*26c0*/  FMUL R61, R61, 1.4426950216293334961 ;  /* 0x3fb8aa3b3d3d7820 */ /* 0x000fe40000400000 */
[----:B------:R-:W-:-:S02]  /*26d0*/  FMUL R87, R87, 1.4426950216293334961 ;  /* 0x3fb8aa3b57577820 */ /* 0x000fc40000400000 */
[----:B------:R-:W-:Y:S02]  /*26e0*/  FMUL R62, R62, 1.4426950216293334961 ;  /* 0x3fb8aa3b3e3e7820 */ /* 0x000fe40000400000 */
[----:B------:R-:W-:Y:S01]  /*26f0*/  FMUL R63, R63, 1.4426950216293334961 ;  /* 0x3fb8aa3b3f3f7820 */ /* 0x000fe20000400000 */
[----:B------:R-:W-:Y:S01]  /*2700*/  MUFU.EX2 R27, R92 ;  /* 0x0000005c001b7308 */ /* 0x000fe20000000800 */
[----:B------:R-:W-:Y:S01]  /*2710*/  FMUL R30, R89, 1.4426950216293334961 ;  /* 0x3fb8aa3b591e7820 */ /* 0x000fe20000400000 */
[----:B0-----:R-:W-:Y:S01]  /*2720*/  HMMA.16816.F32 R132, R124, R116, R132 ;  /* 0x000000747c84723c */ /* 0x001fe20000001884 */
[----:B------:R-:W-:-:S05]  /*2730*/  FFMA R93, R93, c[0x0][0x188], -R17 ;  /* 0x000062005d5d7a23 */ /* 0x000fca0000000811 */
[----:B------:R-:W-:Y:S02]  /*2740*/  MUFU.EX2 R162, R84 ;  /* 0x0000005400a27308 */ /* 0x000fe40000000800 */
[----:B--2---:R-:W-:Y:S06]  /*2750*/  HMMA.16816.F32 R100, R124, R112, R100 ;  /* 0x000000707c64723c */ /* 0x004fec0000001864 */
[----:B------:R-:W0:Y:S01]  /*2760*/  MUFU.EX2 R163, R85 ;  /* 0x0000005500a37308 */ /* 0x000e220000000800 */
[----:B------:R-:W-:-:S07]  /*2770*/  FMUL R93, R93, 1.4426950216293334961 ;  /* 0x3fb8aa3b5d5d7820 */ /* 0x000fce0000400000 */
[----:B------:R-:W1:Y:S01]  /*2780*/  MUFU.EX2 R160, R61 ;  /* 0x0000003d00a07308 */ /* 0x000e620000000800 */
[----:B------:R-:W-:-:S07]  /*2790*/  FFMA R60, R59, c[0x0][0x188], -R44 ;  /* 0x000062003b3c7a23 */ /* 0x000fce000000082c */
[----:B------:R-:W-:Y:S08]  /*27a0*/  MUFU.EX2 R77, R77 ;  /* 0x0000004d004d7308 */ /* 0x000ff00000000800 */
[----:B------:R-:W-:Y:S08]  /*27b0*/  MUFU.EX2 R92, R87 ;  /* 0x00000057005c7308 */ /* 0x000ff00000000800 */
[----:B------:R-:W-:Y:S08]  /*27c0*/  MUFU.EX2 R112, R62 ;  /* 0x0000003e00707308 */ /* 0x000ff00000000800 */
[----:B------:R-:W2:Y:S01]  /*27d0*/  MUFU.EX2 R89, R63 ;  /* 0x0000003f00597308 */ /* 0x000ea20000000800 */
[----:B------:R-:W-:-:S02]  /*27e0*/  FMUL R57, R57, 1.4426950216293334961 ;  /* 0x3fb8aa3b39397820 */ /* 0x000fc40000400000 */
[----:B------:R-:W-:Y:S02]  /*27f0*/  FFMA R58, R58, c[0x0][0x188], -R44 ;  /* 0x000062003a3a7a23 */ /* 0x000fe4000000082c */
[----:B------:R-:W-:-:S03]  /*2800*/  FMUL R108, R88, R108 ;  /* 0x0000006c586c7220 */ /* 0x000fc60000400000 */
[----:B------:R3:W-:Y:S01]  /*2810*/  MUFU.EX2 R28, R93 ;  /* 0x0000005d001c7308 */ /* 0x0007e20000000800 */
[C---:B------:R-:W-:Y:S02]  /*2820*/  FMUL R109, R88.reuse, R109 ;  /* 0x0000006d586d7220 */ /* 0x040fe40000400000 */
[C---:B------:R-:W-:Y:S02]  /*2830*/  FMUL R110, R65.reuse, R110 ;  /* 0x0000006e416e7220 */ /* 0x040fe40000400000 */
[C---:B------:R-:W-:Y:S02]  /*2840*/  FMUL R111, R65.reuse, R111 ;  /* 0x0000006f416f7220 */ /* 0x040fe40000400000 */
[----:B------:R-:W-:Y:S02]  /*2850*/  FMUL R104, R88, R104 ;  /* 0x0000006858687220 */ /* 0x000fe40000400000 */
[----:B---3--:R-:W-:Y:S02]  /*2860*/  FMUL R93, R60, 1.4426950216293334961 ;  /* 0x3fb8aa3b3c5d7820 */ /* 0x008fe40000400000 */
[----:B------:R-:W3:Y:S01]  /*2870*/  LDSM.16.M88.4 R60, [R9] ;  /* 0x00000000093c783b */ /* 0x000ee20000000200 */
[----:B------:R-:W-:Y:S01]  /*2880*/  FMUL R106, R65, R106 ;  /* 0x0000006a416a7220 */ /* 0x000fe20000400000 */
[----:B------:R4:W-:Y:S01]  /*2890*/  MUFU.EX2 R45, R57 ;  /* 0x00000039002d7308 */ /* 0x0009e20000000800 */
[----:B------:R-:W-:-:S02]  /*28a0*/  FMUL R105, R88, R105 ;  /* 0x0000006958697220 */ /* 0x000fc40000400000 */
[----:B------:R-:W-:Y:S01]  /*28b0*/  FMUL R107, R65, R107 ;  /* 0x0000006b416b7220 */ /* 0x000fe20000400000 */
[----:B0-----:R-:W-:Y:S01]  /*28c0*/  F2FP.PACK_AB R56, R163, R162 ;  /* 0x000000a2a338723e */ /* 0x001fe200000000ff */
[----:B------:R-:W-:Y:S01]  /*28d0*/  FMUL R116, R58, 1.4426950216293334961 ;  /* 0x3fb8aa3b3a747820 */ /* 0x000fe20000400000 */
[----:B-1----:R-:W-:Y:S02]  /*28e0*/  F2FP.PACK_AB R58, R160, R161 ;  /* 0x000000a1a03a723e */ /* 0x002fe400000000ff */
[----:B--2---:R-:W-:Y:S02]  /*28f0*/  F2FP.PACK_AB R59, R89, R112 ;  /* 0x00000070593b723e */ /* 0x004fe400000000ff */
[----:B----4-:R-:W-:Y:S01]  /*2900*/  F2FP.PACK_AB R57, R92, R77 ;  /* 0x0000004d5c39723e */ /* 0x010fe200000000ff */
[--C-:B------:R-:W-:Y:S01]  /*2910*/  FFMA R82, R82, c[0x0][0x188], -R44.reuse ;  /* 0x0000620052527a23 */ /* 0x100fe2000000082c */
[----:B------:R-:W-:Y:S01]  /*2920*/  HMMA.16816.F32 R108, R124, R120, R108 ;  /* 0x000000787c6c723c */ /* 0x000fe2000000186c */
[----:B------:R-:W-:-:S02]  /*2930*/  FFMA R84, R83, c[0x0][0x188], -R44 ;  /* 0x0000620053547a23 */ /* 0x000fc4000000082c */
[--C-:B------:R-:W-:Y:S02]  /*2940*/  FFMA R80, R80, c[0x0][0x188], -R17.reuse ;  /* 0x0000620050507a23 */ /* 0x100fe40000000811 */
[----:B------:R-:W-:-:S03]  /*2950*/  FFMA R81, R81, c[0x0][0x188], -R17 ;  /* 0x0000620051517a23 */ /* 0x000fc60000000811 */
[----:B------:R-:W-:Y:S01]  /*2960*/  HMMA.16816.F32 R104, R124, R128, R104 ;  /* 0x000000807c68723c */ /* 0x000fe20000001868 */
[----:B------:R-:W-:Y:S02]  /*2970*/  FMUL R113, R84, 1.4426950216293334961 ;  /* 0x3fb8aa3b54717820 */ /* 0x000fe40000400000 */
[----:B------:R-:W-:Y:S01]  /*2980*/  FMUL R80, R80, 1.4426950216293334961 ;  /* 0x3fb8aa3b50507820 */ /* 0x000fe20000400000 */
[----:B------:R-:W-:Y:S01]  /*2990*/  MUFU.EX2 R116, R116 ;  /* 0x0000007400747308 */ /* 0x000fe20000000800 */
[----:B------:R-:W-:Y:S01]  /*29a0*/  FMUL R81, R81, 1.4426950216293334961 ;  /* 0x3fb8aa3b51517820 */ /* 0x000fe20000400000 */
[----:B------:R-:W0:Y:S02]  /*29b0*/  LDSM.16.M88.4 R84, [R9+0x1000] ;  /* 0x001000000954783b */ /* 0x000e240000000200 */
[----:B------:R-:W-:Y:S07]  /*29c0*/  HMMA.16816.F32 R132, R56, R118, R132 ;  /* 0x000000763884723c */ /* 0x000fee0000001884 */
[----:B------:R-:W-:Y:S01]  /*29d0*/  FMUL R118, R82, 1.4426950216293334961 ;  /* 0x3fb8aa3b52767820 */ /* 0x000fe20000400000 */
[----:B------:R-:W-:Y:S01]  /*29e0*/  MUFU.EX2 R157, R80 ;  /* 0x00000050009d7308 */ /* 0x000fe20000000800 */
[----:B------:R-:W-:-:S02]  /*29f0*/  FFMA R96, R96, c[0x0][0x188], -R17 ;  /* 0x0000620060607a23 */ /* 0x000fc40000000811 */
[----:B------:R-:W-:-:S05]  /*2a00*/  FFMA R97, R97, c[0x0][0x188], -R17 ;  /* 0x0000620061617a23 */ /* 0x000fca0000000811 */
[----:B------:R1:W2:Y:S01]  /*2a10*/  MUFU.EX2 R156, R81 ;  /* 0x00000051009c7308 */ /* 0x0002a20000000800 */
[----:B------:R-:W-:-:S07]  /*2a20*/  FMUL R96, R96, 1.4426950216293334961 ;  /* 0x3fb8aa3b60607820 */ /* 0x000fce0000400000 */
[----:B------:R-:W4:Y:S01]  /*2a30*/  MUFU.EX2 R93, R93 ;  /* 0x0000005d005d7308 */ /* 0x000f220000000800 */
[----:B------:R-:W-:Y:S02]  /*2a40*/  FMUL R97, R97, 1.4426950216293334961 ;  /* 0x3fb8aa3b61617820 */ /* 0x000fe40000400000 */
[----:B------:R-:W-:Y:S01]  /*2a50*/  FFMA R98, R98, c[0x0][0x188], -R44 ;  /* 0x0000620062627a23 */ /* 0x000fe2000000082c */
[----:B------:R-:W-:Y:S01]  /*2a60*/  HMMA.16816.F32 R100, R56, R114, R100 ;  /* 0x000000723864723c */ /* 0x000fe20000001864 */
[----:B-1----:R-:W1:Y:S03]  /*2a70*/  LDSM.16.M88.4 R80, [R9+0x800] ;  /* 0x000800000950783b */ /* 0x002e660000000200 */
[----:B------:R-:W-:Y:S08]  /*2a80*/  MUFU.EX2 R118, R118 ;  /* 0x0000007600767308 */ /* 0x000ff00000000800 */
[----:B------:R-:W5:Y:S01]  /*2a90*/  MUFU.EX2 R113, R113 ;  /* 0x0000007100717308 */ /* 0x000f620000000800 */
[----:B------:R-:W-:-:S02]  /*2aa0*/  FMUL R114, R98, 1.4426950216293334961 ;  /* 0x3fb8aa3b62727820 */ /* 0x000fc40000400000 */
[----:B------:R-:W-:Y:S01]  /*2ab0*/  FFMA R115, R99, c[0x0][0x188], -R44 ;  /* 0x0000620063737a23 */ /* 0x000fe2000000082c */
[C---:B------:R-:W-:Y:S04]  /*2ac0*/  HMMA.16816.F32 R108, R56.reuse, R122, R108 ;  /* 0x0000007a386c723c */ /* 0x040fe8000000186c */
[----:B------:R-:W-:Y:S04]  /*2ad0*/  MUFU.EX2 R25, R96 ;  /* 0x0000006000197308 */ /* 0x000fe80000000800 */
[----:B------:R-:W-:Y:S04]  /*2ae0*/  HMMA.16816.F32 R104, R56, R130, R104 ;  /* 0x000000823868723c */ /* 0x000fe80000001868 */
[----:B------:R0:W1:Y:S03]  /*2af0*/  MUFU.EX2 R26, R97 ;  /* 0x00000061001a7308 */ /* 0x0000660000000800 */
[----:B------:R-:W-:-:S02]  /*2b00*/  F2FP.PACK_AB R56, R158, R159 ;  /* 0x0000009f9e38723e */ /* 0x000fc400000000ff */
[----:B--2---:R-:W-:Y:S01]  /*2b10*/  F2FP.PACK_AB R58, R156, R157 ;  /* 0x0000009d9c3a723e */ /* 0x004fe200000000ff */
[----:B0-----:R-:W0:Y:S01]  /*2b20*/  LDSM.16.M88.4 R96, [R9+0x1800] ;  /* 0x001800000960783b */ /* 0x001e220000000200 */
[----:B----4-:R-:W-:Y:S02]  /*2b30*/  F2FP.PACK_AB R57, R93, R116 ;  /* 0x000000745d39723e */ /* 0x010fe400000000ff */
[----:B-----5:R-:W-:Y:S01]  /*2b40*/  F2FP.PACK_AB R59, R113, R118 ;  /* 0x00000076713b723e */ /* 0x020fe200000000ff */
[----:B------:R-:W-:Y:S02]  /*2b50*/  FADD R207, R206, R207 ;  /* 0x000000cfcecf7221 */ /* 0x000fe40000000000 */
[----:B------:R-:W-:Y:S02]  /*2b60*/  FADD R76, R73, R76 ;  /* 0x0000004c494c7221 */ /* 0x000fe40000000000 */
[----:B------:R-:W-:Y:S02]  /*2b70*/  FADD R204, R204, R207 ;  /* 0x000000cfcccc7221 */ /* 0x000fe40000000000 */
[----:B---3--:R-:W-:Y:S02]  /*2b80*/  HMMA.16816.F32 R132, R56, R60, R132 ;  /* 0x0000003c3884723c */ /* 0x008fe40000001884 */
[----:B------:R-:W-:-:S05]  /*2b90*/  FADD R205, R205, R204 ;  /* 0x000000cccdcd7221 */ /* 0x000fca0000000000 */
[----:B------:R-:W-:-:S04]  /*2ba0*/  FADD R61, R69, R76 ;  /* 0x0000004c453d7221 */ /* 0x000fc80000000000 */
[----:B------:R-:W-:Y:S02]  /*2bb0*/  FADD R72, R72, R61 ;  /* 0x0000003d48487221 */ /* 0x000fe40000000000 */
[----:B------:R-:W-:Y:S02]  /*2bc0*/  FADD R162, R162, R205 ;  /* 0x000000cda2a27221 */ /* 0x000fe40000000000 */
[----:B------:R-:W-:Y:S02]  /*2bd0*/  FADD R77, R77, R72 ;  /* 0x000000484d4d7221 */ /* 0x000fe40000000000 */
[--C-:B------:R-:W-:Y:S02]  /*2be0*/  FFMA R94, R94, c[0x0][0x188], -R44.reuse ;  /* 0x000062005e5e7a23 */ /* 0x100fe4000000082c */
[----:B------:R-:W-:Y:S02]  /*2bf0*/  FFMA R95, R95, c[0x0][0x188], -R44 ;  /* 0x000062005f5f7a23 */ /* 0x000fe4000000082c */
[----:B------:R-:W-:-:S02]  /*2c00*/  FADD R162, R163, R162 ;  /* 0x000000a2a3a27221 */ /* 0x000fc40000000000 */
[----:B------:R-:W-:Y:S02]  /*2c10*/  FADD R73, R92, R77 ;  /* 0x0000004d5c497221 */ /* 0x000fe40000000000 */
[----:B------:R-:W-:Y:S02]  /*2c20*/  FMUL R115, R115, 1.4426950216293334961 ;  /* 0x3fb8aa3b73737820 */ /* 0x000fe40000400000 */
[----:B------:R-:W-:Y:S02]  /*2c30*/  FMUL R94, R94, 1.4426950216293334961 ;  /* 0x3fb8aa3b5e5e7820 */ /* 0x000fe40000400000 */
[----:B------:R-:W-:Y:S02]  /*2c40*/  FMUL R95, R95, 1.4426950216293334961 ;  /* 0x3fb8aa3b5f5f7820 */ /* 0x000fe40000400000 */
[----:B------:R-:W-:Y:S02]  /*2c50*/  FADD R161, R161, R162 ;  /* 0x000000a2a1a17221 */ /* 0x000fe40000000000 */
[----:B------:R-:W-:Y:S01]  /*2c60*/  FADD R112, R112, R73 ;  /* 0x0000004970707221 */ /* 0x000fe20000000000 */
[----:B------:R-:W-:Y:S01]  /*2c70*/  MUFU.EX2 R114, R114 ;  /* 0x0000007200727308 */ /* 0x000fe20000000800 */
[----:B------:R-:W-:-:S02]  /*2c80*/  FADD R160, R160, R161 ;  /* 0x000000a1a0a07221 */ /* 0x000fc40000000000 */
[----:B------:R-:W-:Y:S02]  /*2c90*/  FADD R89, R89, R112 ;  /* 0x0000007059597221 */ /* 0x000fe40000000000 */
[----:B------:R-:W-:-:S03]  /*2ca0*/  FADD R159, R159, R160 ;  /* 0x000000a09f9f7221 */ /* 0x000fc60000000000 */
[----:B------:R-:W2:Y:S01]  /*2cb0*/  MUFU.EX2 R115, R115 ;  /* 0x0000007300737308 */ /* 0x000ea20000000800 */
[----:B------:R-:W-:-:S07]  /*2cc0*/  FADD R116, R116, R89 ;  /* 0x0000005974747221 */ /* 0x000fce0000000000 */
[----:B------:R-:W-:Y:S01]  /*2cd0*/  MUFU.EX2 R94, R94 ;  /* 0x0000005e005e7308 */ /* 0x000fe20000000800 */
[----:B------:R-:W-:-:S07]  /*2ce0*/  FADD R158, R158, R159 ;  /* 0x0000009f9e9e7221 */ /* 0x000fce0000000000 */
[----:B------:R-:W3:Y:S01]  /*2cf0*/  MUFU.EX2 R95, R95 ;  /* 0x0000005f005f7308 */ /* 0x000ee20000000800 */
[----:B------:R-:W-:Y:S01]  /*2d00*/  HMMA.16816.F32 R108, R56, R84, R108 ;  /* 0x00000054386c723c */ /* 0x000fe2000000186c */
[----:B------:R-:W-:Y:S02]  /*2d10*/  FADD R93, R93, R116 ;  /* 0x000000745d5d7221 */ /* 0x000fe40000000000 */
[--C-:B------:R-:W-:Y:S02]  /*2d20*/  FFMA R90, R90, c[0x0][0x188], -R44.reuse ;  /* 0x000062005a5a7a23 */ /* 0x100fe4000000082c */
[----:B------:R-:W-:-:S03]  /*2d30*/  FFMA R91, R91, c[0x0][0x188], -R44 ;  /* 0x000062005b5b7a23 */ /* 0x000fc6000000082c */
[----:B-1----:R-:W-:Y:S01]  /*2d40*/  HMMA.16816.F32 R100, R56, R80, R100 ;  /* 0x000000503864723c */ /* 0x002fe20000001864 */
[----:B------:R-:W-:Y:S02]  /*2d50*/  FADD R157, R157, R158 ;  /* 0x0000009e9d9d7221 */ /* 0x000fe40000000000 */
[----:B------:R-:W-:Y:S02]  /*2d60*/  FFMA R60, R54, c[0x0][0x188], -R44 ;  /* 0x00006200363c7a23 */ /* 0x000fe4000000082c */
[----:B------:R-:W-:-:S03]  /*2d70*/  FADD R118, R118, R93 ;  /* 0x0000005d76767221 */ /* 0x000fc60000000000 */
[----:B0-----:R-:W-:Y:S01]  /*2d80*/  HMMA.16816.F32 R104, R56, R96, R104 ;  /* 0x000000603868723c */ /* 0x001fe20000001868 */
[----:B------:R-:W-:Y:S01]  /*2d90*/  FMUL R69, R90, 1.4426950216293334961 ;  /* 0x3fb8aa3b5a457820 */ /* 0x000fe20000400000 */
[----:B------:R-:W-:Y:S01]  /*2da0*/  F2FP.PACK_AB R72, R26, R25 ;  /* 0x000000191a48723e */ /* 0x000fe200000000ff */
[----:B------:R-:W-:Y:S01]  /*2db0*/  FMUL R54, R91, 1.4426950216293334961 ;  /* 0x3fb8aa3b5b367820 */ /* 0x000fe20000400000 */
[----:B--2---:R-:W-:Y:S01]  /*2dc0*/  F2FP.PACK_AB R73, R115, R114 ;  /* 0x000000727349723e */ /* 0x004fe200000000ff */
[--C-:B------:R-:W-:Y:S01]  /*2dd0*/  FFMA R76, R74, c[0x0][0x188], -R44.reuse ;  /* 0x000062004a4c7a23 */ /* 0x100fe2000000082c */
[----:B------:R-:W-:Y:S01]  /*2de0*/  F2FP.PACK_AB R74, R28, R27 ;  /* 0x0000001b1c4a723e */ /* 0x000fe200000000ff */
[----:B------:R-:W-:Y:S01]  /*2df0*/  FFMA R77, R75, c[0x0][0x188], -R44 ;  /* 0x000062004b4d7a23 */ /* 0x000fe2000000082c */
[----:B---3--:R-:W-:Y:S01]  /*2e00*/  F2FP.PACK_AB R75, R95, R94 ;  /* 0x0000005e5f4b723e */ /* 0x008fe200000000ff */
[----:B------:R-:W-:Y:S02]  /*2e10*/  FADD R156, R156, R157 ;  /* 0x0000009d9c9c7221 */ /* 0x000fe40000000000 */
[----:B------:R-:W-:Y:S01]  /*2e20*/  FADD R113, R113, R118 ;  /* 0x0000007671717221 */ /* 0x000fe20000000000 */
[----:B------:R-:W-:Y:S01]  /*2e30*/  MUFU.EX2 R29, R29 ;  /* 0x0000001d001d7308 */ /* 0x000fe20000000800 */
[----:B------:R-:W-:Y:S01]  /*2e40*/  FFMA R61, R55, c[0x0][0x188], -R44 ;  /* 0x00006200373d7a23 */ /* 0x000fe2000000082c */
[----:B------:R-:W0:Y:S01]  /*2e50*/  LDSM.16.M88.4 R56, [R20+0x80] ;  /* 0x000080001438783b */ /* 0x000e220000000200 */
[----:B------:R-:W-:-:S02]  /*2e60*/  FADD R25, R25, R156 ;  /* 0x0000009c19197221 */ /* 0x000fc40000000000 */
[----:B------:R-:W-:-:S03]  /*2e70*/  FADD R114, R114, R113 ;  /* 0x0000007172727221 */ /* 0x000fc60000000000 */
[----:B------:R-:W1:Y:S01]  /*2e80*/  MUFU.EX2 R30, R30 ;  /* 0x0000001e001e7308 */ /* 0x000e620000000800 */
[----:B------:R-:W-:Y:S02]  /*2e90*/  FMUL R55, R60, 1.4426950216293334961 ;  /* 0x3fb8aa3b3c377820 */ /* 0x000fe40000400000 */
[----:B------:R-:W-:Y:S01]  /*2ea0*/  FMUL R84, R61, 1.4426950216293334961 ;  /* 0x3fb8aa3b3d547820 */ /* 0x000fe20000400000 */
[----:B------:R-:W-:Y:S04]  /*2eb0*/  HMMA.16816.F32 R132, R72, R62, R132 ;  /* 0x0000003e4884723c */ /* 0x000fe80000001884 */
[----:B------:R-:W-:Y:S01]  /*2ec0*/  MUFU.EX2 R69, R69 ;  /* 0x0000004500457308 */ /* 0x000fe20000000800 */
[----:B------:R-:W-:Y:S01]  /*2ed0*/  FADD R26, R26, R25 ;  /* 0x000000191a1a7221 */ /* 0x000fe20000000000 */
[----:B------:R-:W2:Y:S01]  /*2ee0*/  LDSM.16.M88.4 R60, [R20+0x880] ;  /* 0x00088000143c783b */ /* 0x000ea20000000200 */
[----:B------:R-:W-:-:S05]  /*2ef0*/  FADD R115, R115, R114 ;  /* 0x0000007273737221 */ /* 0x000fca0000000000 */
[----:B------:R-:W3:Y:S01]  /*2f00*/  MUFU.EX2 R54, R54 ;  /* 0x0000003600367308 */ /* 0x000ee20000000800 */
[----:B------:R-:W-:Y:S02]  /*2f10*/  FADD R27, R27, R26 ;  /* 0x0000001a1b1b7221 */ /* 0x000fe40000000000 */
[----:B------:R-:W-:-:S05]  /*2f20*/  FADD R94, R94, R115 ;  /* 0x000000735e5e7221 */ /* 0x000fca0000000000 */
[----:B------:R-:W-:Y:S01]  /*2f30*/  MUFU.EX2 R31, R31 ;  /* 0x0000001f001f7308 */ /* 0x000fe20000000800 */
[----:B------:R-:W-:Y:S01]  /*2f40*/  FADD R28, R28, R27 ;  /* 0x0000001b1c1c7221 */ /* 0x000fe20000000000 */
[C---:B------:R-:W-:Y:S06]  /*2f50*/  HMMA.16816.F32 R108, R72.reuse, R86, R108 ;  /* 0x00000056486c723c */ /* 0x040fec000000186c */
[----:B------:R-:W4:Y:S01]  /*2f60*/  MUFU.EX2 R32, R32 ;  /* 0x0000002000207308 */ /* 0x000f220000000800 */
[----:B------:R-:W-:Y:S01]  /*2f70*/  FMUL R76, R76, 1.4426950216293334961 ;  /* 0x3fb8aa3b4c4c7820 */ /* 0x000fe20000400000 */
[C---:B------:R-:W-:Y:S01]  /*2f80*/  HMMA.16816.F32 R100, R72.reuse, R82, R100 ;  /* 0x000000524864723c */ /* 0x040fe20000001864 */
[----:B------:R-:W-:Y:S01]  /*2f90*/  FADD R94, R95, R94 ;  /* 0x0000005e5f5e7221 */ /* 0x000fe20000000000 */
[----:B------:R-:W5:Y:S04]  /*2fa0*/  LDSM.16.M88.4 R80, [R20+0x1080] ;  /* 0x001080001450783b */ /* 0x000f680000000200 */
[----:B------:R-:W-:Y:S01]  /*2fb0*/  MUFU.EX2 R55, R55 ;  /* 0x0000003700377308 */ /* 0x000fe20000000800 */
[--C-:B------:R-:W-:Y:S01]  /*2fc0*/  FFMA R78, R78, c[0x0][0x188], -R44.reuse ;  /* 0x000062004e4e7a23 */ /* 0x100fe2000000082c */
[----:B------:R-:W-:Y:S06]  /*2fd0*/  HMMA.16816.F32 R104, R72, R98, R104 ;  /* 0x000000624868723c */ /* 0x000fec0000001868 */
[----:B------:R-:W0:Y:S01]  /*2fe0*/  MUFU.EX2 R84, R84 ;  /* 0x0000005400547308 */ /* 0x000e220000000800 */
[----:B------:R-:W-:Y:S01]  /*2ff0*/  FFMA R86, R79, c[0x0][0x188], -R44 ;  /* 0x000062004f567a23 */ /* 0x000fe2000000082c */
[----:B-1----:R-:W-:Y:S01]  /*3000*/  F2FP.PACK_AB R72, R30, R29 ;  /* 0x0000001d1e48723e */ /* 0x002fe200000000ff */
[----:B------:R-:W-:Y:S01]  /*3010*/  FMUL R89, R77, 1.4426950216293334961 ;  /* 0x3fb8aa3b4d597820 */ /* 0x000fe20000400000 */
[----:B---3--:R-:W-:Y:S01]  /*3020*/  F2FP.PACK_AB R73, R54, R69 ;  /* 0x000000453649723e */ /* 0x008fe200000000ff */
[----:B------:R-:W-:-:S02]  /*3030*/  FADD R29, R29, R28 ;  /* 0x0000001c1d1d7221 */ /* 0x000fc40000000000 */
[----:B------:R-:W-:Y:S01]  /*3040*/  FADD R69, R69, R94 ;  /* 0x0000005e45457221 */ /* 0x000fe20000000000 */
[----:B------:R-:W1:Y:S01]  /*3050*/  MUFU.EX2 R33, R33 ;  /* 0x0000002100217308 */ /* 0x000e620000000800 */
[----:B------:R-:W-:Y:S02]  /*3060*/  FMUL R87, R78, 1.4426950216293334961 ;  /* 0x3fb8aa3b4e577820 */ /* 0x000fe40000400000 */
[----:B------:R-:W-:-:S05]  /*3070*/  FMUL R86, R86, 1.4426950216293334961 ;  /* 0x3fb8aa3b56567820 */ /* 0x000fca0000400000 */
[----:B------:R-:W3:Y:S01]  /*3080*/  MUFU.EX2 R34, R34 ;  /* 0x0000002200227308 */ /* 0x000ee20000000800 */
[----:B------:R-:W-:Y:S02]  /*3090*/  FADD R30, R30, R29 ;  /* 0x0000001d1e1e7221 */ /* 0x000fe40000000000 */
[----:B------:R-:W-:-:S05]  /*30a0*/  FADD R54, R54, R69 ;  /* 0x0000004536367221 */ /* 0x000fca0000000000 */
[----:B------:R1:W2:Y:S01]  /*30b0*/  MUFU.EX2 R85, R76 ;  /* 0x0000004c00557308 */ /* 0x0002a20000000800 */
[----:B------:R-:W-:Y:S01]  /*30c0*/  FFMA R70, R70, c[0x0][0x188], -R44 ;  /* 0x0000620046467a23 */ /* 0x000fe2000000082c */
[----:B----4-:R-:W-:Y:S01]  /*30d0*/  F2FP.PACK_AB R74, R32, R31 ;  /* 0x0000001f204a723e */ /* 0x010fe200000000ff */
[----:B------:R-:W-:Y:S01]  /*30e0*/  FADD R31, R31, R30 ;  /* 0x0000001e1f1f7221 */ /* 0x000fe20000000000 */
[----:B0-----:R-:W-:-:S04]  /*30f0*/  F2FP.PACK_AB R75, R84, R55 ;  /* 0x00000037544b723e */ /* 0x001fc800000000ff */
[----:B------:R-:W0:Y:S01]  /*3100*/  MUFU.EX2 R90, R89 ;  /* 0x00000059005a7308 */ /* 0x000e220000000800 */
[----:B-1----:R-:W1:Y:S01]  /*3110*/  LDSM.16.M88.4 R76, [R20+0x1880] ;  /* 0x00188000144c783b */ /* 0x002e620000000200 */
[----:B------:R-:W-:Y:S02]  /*3120*/  FADD R55, R55, R54 ;  /* 0x0000003637377221 */ /* 0x000fe40000000000 */
[----:B------:R-:W-:-:S04]  /*3130*/  FMUL R25, R70, 1.4426950216293334961 ;  /* 0x3fb8aa3b46197820 */ /* 0x000fc80000400000 */
[----:B------:R-:W-:Y:S01]  /*3140*/  MUFU.EX2 R35, R35 ;  /* 0x0000002300237308 */ /* 0x000fe20000000800 */
[----:B------:R-:W-:-:S07]  /*3150*/  FADD R32, R32, R31 ;  /* 0x0000001f20207221 */ /* 0x000fce0000000000 */
[----:B------:R-:W4:Y:S01]  /*3160*/  MUFU.EX2 R36, R36 ;  /* 0x0000002400247308 */ /* 0x000f220000000800 */
[----:B------:R-:W-:Y:S02]  /*3170*/  FFMA R71, R71, c[0x0][0x188], -R44 ;  /* 0x0000620047477a23 */ /* 0x000fe4000000082c */
[----:B------:R-:W-:-:S05]  /*3180*/  FADD R84, R84, R55 ;  /* 0x0000003754547221 */ /* 0x000fca0000000000 */
[----:B------:R-:W-:Y:S01]  /*3190*/  MUFU.EX2 R87, R87 ;  /* 0x0000005700577308 */ /* 0x000fe20000000800 */
[----:B------:R-:W-:-:S07]  /*31a0*/  FFMA R66, R66, c[0x0][0x188], -R44 ;  /* 0x0000620042427a23 */ /* 0x000fce000000082c */
[----:B------:R-:W1:Y:S01]  /*31b0*/  MUFU.EX2 R86, R86 ;  /* 0x0000005600567308 */ /* 0x000e620000000800 */
[----:B------:R-:W-:Y:S01]  /*31c0*/  FADD R27, R33, R32 ;  /* 0x00000020211b7221 */ /* 0x000fe20000000000 */
[----:B---3--:R-:W-:Y:S01]  /*31d0*/  F2FP.PACK_AB R28, R34, R33 ;  /* 0x00000021221c723e */ /* 0x008fe200000000ff */
[----:B------:R-:W-:Y:S02]  /*31e0*/  FMUL R71, R71, 1.4426950216293334961 ;  /* 0x3fb8aa3b47477820 */ /* 0x000fe40000400000 */
[----:B--2---:R-:W-:-:S03]  /*31f0*/  FADD R33, R85, R84 ;  /* 0x0000005455217221 */ /* 0x004fc60000000000 */
[----:B------:R-:W2:Y:S01]  /*3200*/  MUFU.EX2 R37, R37 ;  /* 0x0000002500257308 */ /* 0x000ea20000000800 */
[----:B------:R-:W-:Y:S01]  /*3210*/  FFMA R67, R67, c[0x0][0x188], -R44 ;  /* 0x0000620043437a23 */ /* 0x000fe2000000082c */
[----:B0-----:R-:W-:Y:S01]  /*3220*/  F2FP.PACK_AB R29, R90, R85 ;  /* 0x000000555a1d723e */ /* 0x001fe200000000ff */
[----:B------:R-:W-:Y:S02]  /*3230*/  FMUL R66, R66, 1.4426950216293334961 ;  /* 0x3fb8aa3b42427820 */ /* 0x000fe40000400000 */
[----:B------:R-:W-:-:S03]  /*3240*/  FADD R34, R34, R27 ;  /* 0x0000001b22227221 */ /* 0x000fc60000000000 */
[----:B------:R-:W0:Y:S01]  /*3250*/  MUFU.EX2 R25, R25 ;  /* 0x0000001900197308 */ /* 0x000e220000000800 */
[----:B------:R-:W-:Y:S01]  /*3260*/  FADD R90, R90, R33 ;  /* 0x000000215a5a7221 */ /* 0x000fe20000000000 */
[----:B----4-:R-:W-:Y:S01]  /*3270*/  F2FP.PACK_AB R30, R36, R35 ;  /* 0x00000023241e723e */ /* 0x010fe200000000ff */
[----:B------:R-:W-:Y:S01]  /*3280*/  FMUL R67, R67, 1.4426950216293334961 ;  /* 0x3fb8aa3b43437820 */ /* 0x000fe20000400000 */
[----:B-1----:R-:W-:Y:S01]  /*3290*/  F2FP.PACK_AB R31, R86, R87 ;  /* 0x00000057561f723e */ /* 0x002fe200000000ff */
[----:B------:R-:W-:-:S03]  /*32a0*/  FFMA R46, R46, c[0x0][0x188], -R44 ;  /* 0x000062002e2e7a23 */ /* 0x000fc6000000082c */
[----:B------:R-:W1:Y:S01]  /*32b0*/  MUFU.EX2 R52, R52 ;  /* 0x0000003400347308 */ /* 0x000e620000000800 */
[----:B------:R-:W-:Y:S02]  /*32c0*/  FADD R35, R35, R34 ;  /* 0x0000002223237221 */ /* 0x000fe40000000000 */
[----:B------:R-:W-:-:S05]  /*32d0*/  FADD R87, R87, R90 ;  /* 0x0000005a57577221 */ /* 0x000fca0000000000 */
[----:B------:R-:W3:Y:S01]  /*32e0*/  MUFU.EX2 R26, R71 ;  /* 0x00000047001a7308 */ /* 0x000ee20000000800 */
[----:B------:R-:W-:Y:S02]  /*32f0*/  FMUL R46, R46, 1.4426950216293334961 ;  /* 0x3fb8aa3b2e2e7820 */ /* 0x000fe40000400000 */
[----:B------:R-:W-:-:S05]  /*3300*/  FFMA R47, R47, c[0x0][0x188], -R44 ;  /* 0x000062002f2f7a23 */ /* 0x000fca000000082c */
[----:B------:R-:W4:Y:S01]  /*3310*/  MUFU.EX2 R53, R53 ;  /* 0x0000003500357308 */ /* 0x000f220000000800 */
[----:B------:R-:W-:Y:S01]  /*3320*/  FADD R36, R36, R35 ;  /* 0x0000002324247221 */ /* 0x000fe20000000000 */
[----:B------:R-:W-:Y:S01]  /*3330*/  HMMA.16816.F32 R132, R72, R56, R132 ;  /* 0x000000384884723c */ /* 0x000fe20000001884 */
[----:B------:R-:W-:-:S05]  /*3340*/  FADD R86, R86, R87 ;  /* 0x0000005756567221 */ /* 0x000fca0000000000 */
[----:B------:R-:W0:Y:S02]  /*3350*/  MUFU.EX2 R66, R66 ;  /* 0x0000004200427308 */ /* 0x000e240000000800 */
[----:B------:R-:W-:Y:S01]  /*3360*/  HMMA.16816.F32 R100, R72, R60, R100 ;  /* 0x0000003c4864723c */ /* 0x000fe20000001864 */
[----:B------:R-:W-:Y:S02]  /*3370*/  FFMA R48, R48, c[0x0][0x188], -R17 ;  /* 0x0000620030307a23 */ /* 0x000fe40000000811 */
[----:B------:R-:W-:-:S03]  /*3380*/  FMUL R47, R47, 1.4426950216293334961 ;  /* 0x3fb8aa3b2f2f7820 */ /* 0x000fc60000400000 */
[----:B------:R-:W1:Y:S01]  /*3390*/  MUFU.EX2 R64, R64 ;  /* 0x0000004000407308 */ /* 0x000e620000000800 */
[----:B------:R-:W-:Y:S02]  /*33a0*/  FFMA R50, R50, c[0x0][0x188], -R44 ;  /* 0x0000620032327a23 */ /* 0x000fe4000000082c */
[----:B--2---:R-:W-:-:S05]  /*33b0*/  FADD R27, R37, R36 ;  /* 0x00000024251b7221 */ /* 0x004fca0000000000 */
[----:B------:R-:W2:Y:S01]  /*33c0*/  MUFU.EX2 R67, R67 ;  /* 0x0000004300437308 */ /* 0x000ea20000000800 */
[----:B0-----:R-:W-:Y:S02]  /*33d0*/  FADD R33, R25, R86 ;  /* 0x0000005619217221 */ /* 0x001fe40000000000 */
[----:B------:R-:W-:Y:S02]  /*33e0*/  FMUL R48, R48, 1.4426950216293334961 ;  /* 0x3fb8aa3b30307820 */ /* 0x000fe40000400000 */
[----:B------:R-:W-:-:S03]  /*33f0*/  FFMA R49, R49, c[0x0][0x188], -R17 ;  /* 0x0000620031317a23 */ /* 0x000fc60000000811 */
[----:B------:R-:W0:Y:S01]  /*3400*/  MUFU.EX2 R46, R46 ;  /* 0x0000002e002e7308 */ /* 0x000e220000000800 */
[----:B------:R-:W-:Y:S02]  /*3410*/  FFMA R51, R51, c[0x0][0x188], -R44 ;  /* 0x0000620033337a23 */ /* 0x000fe4000000082c */
[----:B------:R-:W-:Y:S02]  /*3420*/  FMUL R50, R50, 1.4426950216293334961 ;  /* 0x3fb8aa3b32327820 */ /* 0x000fe40000400000 */
[----:B-1----:R-:W-:Y:S02]  /*3430*/  FADD R32, R52, R27 ;  /* 0x0000001b34207221 */ /* 0x002fe40000000000 */
[----:B---3--:R-:W-:Y:S01]  /*3440*/  FADD R33, R26, R33 ;  /* 0x000000211a217221 */ /* 0x008fe20000000000 */
[----:B------:R-:W1:Y:S01]  /*3450*/  MUFU.EX2 R47, R47 ;  /* 0x0000002f002f7308 */ /* 0x000e620000000800 */
[----:B------:R-:W-:Y:S02]  /*3460*/  FMUL R49, R49, 1.4426950216293334961 ;  /* 0x3fb8aa3b31317820 */ /* 0x000fe40000400000 */
[----:B------:R-:W-:-:S02]  /*3470*/  FMUL R51, R51, 1.4426950216293334961 ;  /* 0x3fb8aa3b33337820 */ /* 0x000fc40000400000 */
[----:B----4-:R-:W-:Y:S02]  /*3480*/  FADD R27, R53, R32 ;  /* 0x00000020351b7221 */ /* 0x010fe40000000000 */
[----:B------:R-:W-:Y:S01]  /*3490*/  FADD R54, R66, R33 ;  /* 0x0000002142367221 */ /* 0x000fe20000000000 */
[----:B------:R-:W3:Y:S01]  /*34a0*/  MUFU.EX2 R48, R48 ;  /* 0x0000003000307308 */ /* 0x000ee20000000800 */
[----:B------:R-:W-:Y:S01]  /*34b0*/  FADD R36, R64, R27 ;  /* 0x0000001b40247221 */ /* 0x000fe20000000000 */
[C---:B-----5:R-:W-:Y:S01]  /*34c0*/  HMMA.16816.F32 R108, R72.reuse, R80, R108 ;  /* 0x00000050486c723c */ /* 0x060fe2000000186c */
[----:B--2---:R-:W-:Y:S01]  /*34d0*/  FADD R27, R67, R54 ;  /* 0x00000036431b7221 */ /* 0x004fe20000000000 */
[----:B------:R-:W-:Y:S04]  /*34e0*/  LDSM.16.M88.4 R32, [R9+0x1880] ;  /* 0x001880000920783b */ /* 0x000fe80000000200 */
[----:B------:R-:W2:Y:S02]  /*34f0*/  MUFU.EX2 R50, R50 ;  /* 0x0000003200327308 */ /* 0x000ea40000000800 */
[----:B------:R-:W-:Y:S01]  /*3500*/  HMMA.16816.F32 R104, R72, R76, R104 ;  /* 0x0000004c4868723c */ /* 0x000fe20000001868 */
[----:B------:R-:W-:Y:S01]  /*3510*/  FADD R55, R45, R36 ;  /* 0x000000242d377221 */ /* 0x000fe20000000000 */
[----:B------:R-:W-:Y:S04]  /*3520*/  LDSM.16.M88.4 R72, [R9+0x80] ;  /* 0x000080000948783b */ /* 0x000fe80000000200 */
[----:B------:R-:W4:Y:S01]  /*3530*/  MUFU.EX2 R49, R49 ;  /* 0x0000003100317308 */ /* 0x000f220000000800 */
[----:B0-----:R-:W-:-:S07]  /*3540*/  FADD R36, R46, R27 ;  /* 0x0000001b2e247221 */ /* 0x001fce0000000000 */
[----:B------:R-:W0:Y:S01]  /*3550*/  MUFU.EX2 R51, R51 ;  /* 0x0000003300337308 */ /* 0x000e220000000800 */
[----:B------:R-:W-:Y:S01]  /*3560*/  HMMA.16816.F32 R132, R28, R58, R132 ;  /* 0x0000003a1c84723c */ /* 0x000fe20000001884 */
[----:B------:R-:W-:Y:S01]  /*3570*/  FADD R55, R68, R55 ;  /* 0x0000003744377221 */ /* 0x000fe20000000000 */
[----:B------:R-:W-:Y:S01]  /*3580*/  LDSM.16.M88.4 R56, [R9+0x1080] ;  /* 0x001080000938783b */ /* 0x000fe20000000200 */
[----:B-1----:R-:W-:-:S05]  /*3590*/  FADD R27, R47, R36 ;  /* 0x000000242f1b7221 */ /* 0x002fca0000000000 */
[----:B------:R-:W-:Y:S01]  /*35a0*/  HMMA.16816.F32 R60, R28, R62, R100 ;  /* 0x0000003e1c3c723c */ /* 0x000fe20000001864 */
[----:B------:R-:W-:Y:S01]  /*35b0*/  LDSM.16.M88.4 R100, [R9+0x880] ;  /* 0x000880000964783b */ /* 0x000fe20000000200 */
[----:B---3--:R-:W-:Y:S02]  /*35c0*/  FADD R36, R48, R55 ;  /* 0x0000003730247221 */ /* 0x008fe40000000000 */
[----:B--2---:R-:W-:Y:S02]  /*35d0*/  FADD R54, R50, R27 ;  /* 0x0000001b32367221 */ /* 0x004fe40000000000 */
[----:B----4-:R-:W-:Y:S02]  /*35e0*/  FADD R36, R49, R36 ;  /* 0x0000002431247221 */ /* 0x010fe40000000000 */
[----:B0-----:R-:W-:-:S03]  /*35f0*/  FADD R54, R51, R54 ;  /* 0x0000003633367221 */ /* 0x001fc60000000000 */
[----:B------:R-:W0:Y:S04]  /*3600*/  SHFL.BFLY PT, R27, R36, 0x2, 0x1f ;  /* 0x0c401f00241b7f89 */ /* 0x000e2800000e0000 */
[----:B------:R-:W1:Y:S01]  /*3610*/  SHFL.BFLY PT, R55, R54, 0x2, 0x1f ;  /* 0x0c401f0036377f89 */ /* 0x000e6200000e0000 */
[C---:B------:R-:W-:Y:S08]  /*3620*/  HMMA.16816.F32 R108, R28.reuse, R82, R108 ;  /* 0x000000521c6c723c */ /* 0x040ff0000000186c */
[----:B------:R-:W-:Y:S07]  /*3630*/  HMMA.16816.F32 R104, R28, R78, R104 ;  /* 0x0000004e1c68723c */ /* 0x000fee0000001868 */
[----:B------:R-:W-:-:S02]  /*3640*/  F2FP.PACK_AB R28, R52, R37 ;  /* 0x00000025341c723e */ /* 0x000fc400000000ff */
[----:B------:R-:W-:Y:S02]  /*3650*/  F2FP.PACK_AB R29, R26, R25 ;  /* 0x000000191a1d723e */ /* 0x000fe400000000ff */
[----:B------:R-:W-:Y:S02]  /*3660*/  F2FP.PACK_AB R30, R64, R53 ;  /* 0x00000035401e723e */ /* 0x000fe400000000ff */
[----:B------:R-:W-:Y:S01]  /*3670*/  F2FP.PACK_AB R31, R67, R66 ;  /* 0x00000042431f723e */ /* 0x000fe200000000ff */
[----:B0-----:R-:W-:Y:S02]  /*3680*/  FADD R27, R36, R27 ;  /* 0x0000001b241b7221 */ /* 0x001fe40000000000 */
[----:B-1----:R-:W-:-:S03]  /*3690*/  FADD R55, R54, R55 ;  /* 0x0000003736377221 */ /* 0x002fc60000000000 */
[----:B------:R-:W0:Y:S01]  /*36a0*/  SHFL.BFLY PT, R26, R27, 0x1, 0x1f ;  /* 0x0c201f001b1a7f89 */ /* 0x000e2200000e0000 */
[C---:B------:R-:W-:Y:S08]  /*36b0*/  HMMA.16816.F32 R132, R28.reuse, R72, R132 ;  /* 0x000000481c84723c */ /* 0x040ff00000001884 */
[C---:B------:R-:W-:Y:S08]  /*36c0*/  HMMA.16816.F32 R60, R28.reuse, R100, R60 ;  /* 0x000000641c3c723c */ /* 0x040ff0000000183c */
[C---:B------:R-:W-:Y:S08]  /*36d0*/  HMMA.16816.F32 R108, R28.reuse, R56, R108 ;  /* 0x000000381c6c723c */ /* 0x040ff0000000186c */
[----:B------:R-:W-:Y:S01]  /*36e0*/  HMMA.16816.F32 R104, R28, R32, R104 ;  /* 0x000000201c68723c */ /* 0x000fe20000001868 */
[----:B------:R-:W1:Y:S01]  /*36f0*/  SHFL.BFLY PT, R28, R55, 0x1, 0x1f ;  /* 0x0c201f00371c7f89 */ /* 0x000e6200000e0000 */
[----:B------:R-:W-:-:S04]  /*3700*/  IADD3 R10, R10, 0x80, RZ ;  /* 0x000000800a0a7810 */ /* 0x000fc80007ffe0ff */
[----:B------:R-:W-:Y:S02]  /*3710*/  ISETP.GE.AND P0, PT, R10, c[0x0][0x1d0], PT ;  /* 0x000074000a007a0c */ /* 0x000fe40003f06270 */
[----:B------:R-:W-:Y:S02]  /*3720*/  F2FP.PACK_AB R68, R68, R45 ;  /* 0x0000002d4444723e */ /* 0x000fe400000000ff */
[----:B------:R-:W-:Y:S02]  /*3730*/  F2FP.PACK_AB R69, R47, R46 ;  /* 0x0000002e2f45723e */ /* 0x000fe400000000ff */
[----:B------:R-:W-:Y:S02]  /*3740*/  F2FP.PACK_AB R70, R49, R48 ;  /* 0x000000303146723e */ /* 0x000fe400000000ff */
[----:B------:R-:W-:Y:S01]  /*3750*/  F2FP.PACK_AB R71, R51, R50 ;  /* 0x000000323347723e */ /* 0x000fe200000000ff */
[----:B0-----:R-:W-:Y:S01]  /*3760*/  FADD R26, R27, R26 ;  /* 0x0000001a1b1a7221 */ /* 0x001fe20000000000 */
[----:B------:R-:W-:-:S02]  /*3770*/  MOV R25, 0x80 ;  /* 0x0000008000197802 */ /* 0x000fc40000000f00 */
[----:B------:R-:W-:-:S03]  /*3780*/  MOV R168, R17 ;  /* 0x0000001100a87202 */ /* 0x000fc60000000f00 */
[----:B------:R-:W-:Y:S01]  /*3790*/  HMMA.16816.F32 R132, R68, R74, R132 ;  /* 0x0000004a4484723c */ /* 0x000fe20000001884 */
[----:B-1----:R-:W-:Y:S01]  /*37a0*/  FADD R28, R55, R28 ;  /* 0x0000001c371c7221 */ /* 0x002fe20000000000 */
[----:B------:R-:W-:-:S06]  /*37b0*/  MOV R169, R44 ;  /* 0x0000002c00a97202 */ /* 0x000fcc0000000f00 */
[----:B------:R-:W-:Y:S01]  /*37c0*/  HMMA.16816.F32 R100, R68, R102, R60 ;  /* 0x000000664464723c */ /* 0x000fe2000000183c */
[C---:B------:R-:W-:Y:S02]  /*37d0*/  IMAD R8, R25.reuse, c[0x0][0x1b4], R8 ;  /* 0x00006d0019087a24 */ /* 0x040fe400078e0208 */
[----:B------:R-:W-:Y:S02]  /*37e0*/  IMAD R18, R25, c[0x0][0x1a4], R18 ;  /* 0x0000690019127a24 */ /* 0x000fe400078e0212 */
[----:B------:R-:W-:-:S03]  /*37f0*/  FFMA R11, R88, R11, R26 ;  /* 0x0000000b580b7223 */ /* 0x000fc6000000001a */
[----:B------:R-:W-:Y:S01]  /*3800*/  HMMA.16816.F32 R108, R68, R58, R108 ;  /* 0x0000003a446c723c */ /* 0x000fe2000000186c */
[----:B------:R-:W-:-:S07]  /*3810*/  FFMA R24, R65, R24, R28 ;  /* 0x0000001841187223 */ /* 0x000fce000000001c */
[----:B------:R-:W-:Y:S01]  /*3820*/  HMMA.16816.F32 R104, R68, R34, R104 ;  /* 0x000000224468723c */ /* 0x000fe20000001868 */
[----:B------:R-:W-:Y:S01]  /*3830*/  @P0 CALL.REL.NOINC `(.L_x_1) ;  /* 0x0000001000000944 */ /* 0x000fe20003c00000 */
[----:B------:R-:W-:Y:S06]  /*3840*/  BRA `(.L_x_2) ;  /* 0xffffd6b000007947 */ /* 0x000fec000383ffff */
.L_x_1:
[----:B------:R-:W-:-:S09]  /*3850*/  NOP ;  /* 0x0000000000007918 */ /* 0x000fd20000000000 */
[----:B------:R-:W-:-:S07]  /*3860*/  MOV R23, R17 ;  /* 0x0000001100177202 */ /* 0x000fce0000000f00 */
.L_x_0:
[----:B------:R-:W-:Y:S01]  /*3870*/  ISETP.NE.U32.AND P0, PT, R5, RZ, PT ;  /* 0x000000ff0500720c */ /* 0x000fe20003f05070 */
[----:B------:R-:W-:Y:S01]  /*3880*/  IMAD R8, R2, c[0x0][0x1c0], RZ ;  /* 0x0000700002087a24 */ /* 0x000fe200078e02ff */
[----:B------:R-:W-:Y:S01]  /*3890*/  SHF.L.U32 R5, R0, 0x4, RZ ;  /* 0x0000000400057819 */ /* 0x000fe200000006ff */
[----:B------:R-:W-:Y:S01]  /*38a0*/  IMAD R10, R3, c[0x0][0x1c4], RZ ;  /* 0x00007100030a7a24 */ /* 0x000fe200078e02ff */
[----:B------:R-:W-:Y:S01]  /*38b0*/  MOV R20, R11 ;  /* 0x0000000b00147202 */ /* 0x000fe20000000f00 */
[----:B------:R-:W-:Y:S01]  /*38c0*/  BAR.SYNC.DEFER_BLOCKING 0x0 ;  /* 0x0000000000007b1d */ /* 0x000fe20000010000 */
[----:B------:R-:W-:Y:S02]  /*38d0*/  LOP3.LUT R7, R5, 0x30, RZ, 0xc0, !PT ;  /* 0x0000003005077812 */ /* 0x000fe400078ec0ff */
[C---:B------:R-:W-:Y:S01]  /*38e0*/  FSETP.GEU.AND P2, PT, R20.reuse, 1.175494350822287508e-38, PT ;  /* 0x008000001400780b */ /* 0x040fe20003f4e000 */
[----:B------:R-:W-:Y:S01]  /*38f0*/  FMUL R5, R20, 8388608 ;  /* 0x4b00000014057820 */ /* 0x000fe20000400000 */
[----:B------:R-:W-:-:S02]  /*3900*/  SHF.R.U32.HI R16, RZ, 0x1, R12 ;  /* 0x00000001ff107819 */ /* 0x000fc4000001160c */
[----:B------:R-:W-:Y:S02]  /*3910*/  LOP3.LUT R13, R13, 0x440, RZ, 0xc0, !PT ;  /* 0x000004400d0d7812 */ /* 0x000fe400078ec0ff */
[----:B------:R-:W-:Y:S02]  /*3920*/  FSEL R36, R5, R20, !P2 ;  /* 0x0000001405247208 */ /* 0x000fe40005000000 */
[----:B------:R-:W-:Y:S02]  /*3930*/  LOP3.LUT R18, R7, 0x380, R14, 0xf8, !PT ;  /* 0x0000038007127812 */ /* 0x000fe400078ef80e */
[----:B------:R-:W-:Y:S02]  /*3940*/  IADD3 R5, R36, -0x3f3504f3, RZ ;  /* 0xc0cafb0d24057810 */ /* 0x000fe40007ffe0ff */
[----:B------:R-:W-:Y:S02]  /*3950*/  SHF.L.U32 R12, R0, 0x2, RZ ;  /* 0x00000002000c7819 */ /* 0x000fe400000006ff */
[----:B------:R-:W-:-:S02]  /*3960*/  LOP3.LUT R5, R5, 0xff800000, RZ, 0xc0, !PT ;  /* 0xff80000005057812 */ /* 0x000fc400078ec0ff */
[----:B------:R-:W-:Y:S02]  /*3970*/  LOP3.LUT R25, R13, 0x1f8, R12, 0x78, !PT ;  /* 0x000001f80d197812 */ /* 0x000fe400078e780c */
[----:B------:R-:W0:Y:S01]  /*3980*/  I2F R7, R5 ;  /* 0x0000000500077306 */ /* 0x000e220000201400 */
[----:B------:R-:W-:Y:S02]  /*3990*/  LOP3.LUT R15, R12, 0xc0, RZ, 0xc0, !PT ;  /* 0x000000c00c0f7812 */ /* 0x000fe400078ec0ff */
[C---:B------:R-:W-:Y:S01]  /*39a0*/  SHF.L.U32 R9, R8.reuse, 0x1, RZ ;  /* 0x0000000108097819 */ /* 0x040fe200000006ff */
[----:B------:R-:W-:Y:S01]  /*39b0*/  IMAD.HI R8, R8, 0x2, RZ ;  /* 0x0000000208087827 */ /* 0x000fe200078e02ff */
[----:B------:R-:W-:Y:S02]  /*39c0*/  SHF.L.U32 R12, R10, 0x1, RZ ;  /* 0x000000010a0c7819 */ /* 0x000fe400000006ff */
[--C-:B------:R-:W-:Y:S02]  /*39d0*/  SHF.R.S32.HI R11, RZ, 0x2, R0.reuse ;  /* 0x00000002ff0b7819 */ /* 0x100fe40000011400 */
[----:B------:R-:W-:Y:S01]  /*39e0*/  IADD3 R34, P3, P4, R12, c[0x0][0x178], R9 ;  /* 0x00005e000c227a10 */ /* 0x000fe20007c7e009 */
[----:B------:R-:W-:Y:S01]  /*39f0*/  IMAD.HI R9, R10, 0x2, RZ ;  /* 0x000000020a097827 */ /* 0x000fe200078e02ff */
[----:B------:R-:W-:-:S02]  /*3a00*/  SHF.R.S32.HI R17, RZ, 0x3, R0 ;  /* 0x00000003ff117819 */ /* 0x000fc40000011400 */
[----:B------:R-:W-:Y:S02]  /*3a10*/  LOP3.LUT R10, R0, 0x8, RZ, 0xc0, !PT ;  /* 0x00000008000a7812 */ /* 0x000fe400078ec0ff */
[----:B------:R-:W-:Y:S02]  /*3a20*/  FSEL R0, RZ, -23, P2 ;  /* 0xc1b80000ff007808 */ /* 0x000fe40001000000 */
[----:B------:R-:W-:Y:S02]  /*3a30*/  IADD3.X R35, R9, c[0x0][0x17c], R8, P3, P4 ;  /* 0x00005f0009237a10 */ /* 0x000fe40001fe8408 */
[----:B------:R-:W-:Y:S01]  /*3a40*/  FSETP.GEU.AND P4, PT, R24, 1.175494350822287508e-38, PT ;  /* 0x008000001800780b */ /* 0x000fe20003f8e000 */
[----:B0-----:R-:W-:Y:S01]  /*3a50*/  FFMA.FTZ R0, R7, 1.1920928955078125e-07, R0 ;  /* 0x3400000007007823 */ /* 0x001fe20000010000 */
[----:B------:R-:W-:Y:S01]  /*3a60*/  FSETP.GT.AND P1, PT, |R20|, 8.50705917302346158658e+37, PT ;  /* 0x7e8000001400780b */ /* 0x000fe20003f24200 */
[----:B------:R-:W-:Y:S01]  /*3a70*/  FMUL R7, R24, 8388608 ;  /* 0x4b00000018077820 */ /* 0x000fe20000400000 */
[----:B------:R-:W-:-:S02]  /*3a80*/  FSETP.GEU.AND P2, PT, |R20|, 1.175494350822287508e-38, PT ;  /* 0x008000001400780b */ /* 0x000fc40003f4e200 */
[C---:B------:R-:W-:Y:S02]  /*3a90*/  FSETP.GT.AND P3, PT, |R24|.reuse, 8.50705917302346158658e+37, PT ;  /* 0x7e8000001800780b */ /* 0x040fe40003f64200 */
[----:B------:R-:W-:Y:S02]  /*3aa0*/  FSEL R38, R7, R24, !P4 ;  /* 0x0000001807267208 */ /* 0x000fe40006000000 */
[----:B------:R-:W-:Y:S02]  /*3ab0*/  FSETP.GEU.AND P5, PT, |R24|, 1.175494350822287508e-38, PT ;  /* 0x008000001800780b */ /* 0x000fe40003fae200 */
[----:B------:R-:W-:Y:S02]  /*3ac0*/  IADD3 R7, R38, -0x3f3504f3, RZ ;  /* 0xc0cafb0d26077810 */ /* 0x000fe40007ffe0ff */
[----:B------:R-:W-:Y:S01]  /*3ad0*/  LOP3.LUT R14, R14, 0x38, RZ, 0xc0, !PT ;  /* 0x000000380e0e7812 */ /* 0x000fe200078ec0ff */
[----:B------:R-:W-:Y:S01]  /*3ae0*/  @P1 FMUL R20, R20, 0.25 ;  /* 0x3e80000014141820 */ /* 0x000fe20000400000 */
[----:B------:R-:W-:Y:S01]  /*3af0*/  LOP3.LUT R9, R7, 0xff800000, RZ, 0xc0, !PT ;  /* 0xff80000007097812 */ /* 0x000fe200078ec0ff */
[----:B------:R-:W-:Y:S01]  /*3b00*/  @P1 FMUL R105, R105, 0.25 ;  /* 0x3e80000069691820 */ /* 0x000fe20000400000 */
[----:B------:R-:W-:Y:S01]  /*3b10*/  IADD3 R15, R14, R15, RZ ;  /* 0x0000000f0e0f7210 */ /* 0x000fe20007ffe0ff */
[----:B------:R-:W-:Y:S01]  /*3b20*/  @!P2 FMUL R20, R20, 16777216 ;  /* 0x4b8000001414a820 */ /* 0x000fe20000400000 */
[----:B------:R-:W0:Y:S01]  /*3b30*/  I2F R8, R9 ;  /* 0x0000000900087306 */ /* 0x000e220000201400 */
[----:B------:R-:W-:Y:S01]  /*3b40*/  @P3 FMUL R24, R24, 0.25 ;  /* 0x3e80000018183820 */ /* 0x000fe20000400000 */
[----:B------:R-:W-:Y:S01]  /*3b50*/  LEA.HI R31, R10, R15, RZ, 0x1f ;  /* 0x0000000f0a1f7211 */ /* 0x000fe200078ff8ff */
[----:B------:R-:W-:Y:S01]  /*3b60*/  @P1 FMUL R104, R104, 0.25 ;  /* 0x3e80000068681820 */ /* 0x000fe20000400000 */
[----:B------:R-:W-:Y:S01]  /*3b70*/  FSEL R7, RZ, -23, P4 ;  /* 0xc1b80000ff077808 */ /* 0x000fe20002000000 */
[----:B------:R-:W-:Y:S01]  /*3b80*/  @!P5 FMUL R24, R24, 16777216 ;  /* 0x4b8000001818d820 */ /* 0x000fe20000400000 */
[----:B------:R-:W-:Y:S01]  /*3b90*/  SGXT R11, R11, 0x1 ;  /* 0x000000010b0b781a */ /* 0x000fe20000000200 */
[----:B------:R-:W-:Y:S01]  /*3ba0*/  @P1 FMUL R109, R109, 0.25 ;  /* 0x3e8000006d6d1820 */ /* 0x000fe20000400000 */
[----:B------:R-:W1:Y:S01]  /*3bb0*/  MUFU.RCP R10, R20 ;  /* 0x00000014000a7308 */ /* 0x000e620000001000 */
[----:B------:R-:W-:Y:S01]  /*3bc0*/  SGXT R13, R17, 0x1 ;  /* 0x00000001110d781a */ /* 0x000fe20000000200 */
[----:B------:R-:W-:Y:S01]  /*3bd0*/  @P1 FMUL R108, R108, 0.25 ;  /* 0x3e8000006c6c1820 */ /* 0x000fe20000400000 */
[----:B------:R-:W-:Y:S01]  /*3be0*/  LOP3.LUT R11, R16, 0x440, R11, 0x78, !PT ;  /* 0x00000440100b7812 */ /* 0x000fe200078e780b */
[----:B------:R-:W-:Y:S01]  /*3bf0*/  @P1 FMUL R101, R101, 0.25 ;  /* 0x3e80000065651820 */ /* 0x000fe20000400000 */
[----:B------:R-:W-:Y:S01]  /*3c00*/  LOP3.LUT R18, R18, 0x808, R13, 0xf8, !PT ;  /* 0x0000080812127812 */ /* 0x000fe200078ef80d */
[----:B------:R-:W-:Y:S01]  /*3c10*/  @P1 FMUL R100, R100, 0.25 ;  /* 0x3e80000064641820 */ /* 0x000fe20000400000 */
[----:B------:R-:W-:Y:S01]  /*3c20*/  IADD3 R5, R36, -R5, RZ ;  /* 0x8000000524057210 */ /* 0x000fe20007ffe0ff */
[----:B0-----:R-:W-:Y:S01]  /*3c30*/  FFMA.FTZ R22, R8, 1.1920928955078125e-07, R7 ;  /* 0x3400000008167823 */ /* 0x001fe20000010007 */
[----:B------:R-:W-:Y:S01]  /*3c40*/  LOP3.LUT R30, R18, R11, RZ, 0xfc, !PT ;  /* 0x0000000b121e7212 */ /* 0x000fe200078efcff */
[----:B------:R-:W0:Y:S01]  /*3c50*/  MUFU.RCP R7, R24 ;  /* 0x0000001800077308 */ /* 0x000e220000001000 */
[----:B------:R-:W-:Y:S01]  /*3c60*/  @P1 FMUL R132, R132, 0.25 ;  /* 0x3e80000084841820 */ /* 0x000fe20000400000 */
[----:B------:R-:W-:Y:S01]  /*3c70*/  MOV R32, 0x3dc6b27f ;  /* 0x3dc6b27f00207802 */ /* 0x000fe20000000f00 */
[----:B------:R-:W-:Y:S01]  /*3c80*/  @P1 FMUL R133, R133, 0.25 ;  /* 0x3e80000085851820 */ /* 0x000fe20000400000 */
[C---:B------:R-:W-:Y:S01]  /*3c90*/  IADD3 R9, R38.reuse, -R9, RZ ;  /* 0x8000000926097210 */ /* 0x040fe20007ffe0ff */
[----:B------:R-:W-:Y:S01]  /*3ca0*/  @!P2 FMUL R105, R105, 16777216 ;  /* 0x4b8000006969a820 */ /* 0x000fe20000400000 */
[----:B------:R-:W-:Y:S01]  /*3cb0*/  ISETP.GE.U32.AND P1, PT, R38, 0x7f800000, PT ;  /* 0x7f8000002600780c */ /* 0x000fe20003f26070 */
[----:B------:R-:W-:Y:S01]  /*3cc0*/  @!P2 FMUL R104, R104, 16777216 ;  /* 0x4b8000006868a820 */ /* 0x000fe20000400000 */
[----:B------:R-:W-:Y:S01]  /*3cd0*/  LOP3.LUT R6, R6, 0xf8, RZ, 0xc0, !PT ;  /* 0x000000f806067812 */ /* 0x000fe200078ec0ff */
[----:B------:R-:W-:-:S02]  /*3ce0*/  @!P2 FMUL R109, R109, 16777216 ;  /* 0x4b8000006d6da820 */ /* 0x000fc40000400000 */
[----:B------:R-:W-:Y:S02]  /*3cf0*/  @!P2 FMUL R108, R108, 16777216 ;  /* 0x4b8000006c6ca820 */ /* 0x000fe40000400000 */
[----:B------:R-:W-:Y:S02]  /*3d00*/  @!P2 FMUL R101, R101, 16777216 ;  /* 0x4b8000006565a820 */ /* 0x000fe40000400000 */
[----:B------:R-:W-:Y:S02]  /*3d10*/  @!P2 FMUL R100, R100, 16777216 ;  /* 0x4b8000006464a820 */ /* 0x000fe40000400000 */
[----:B------:R-:W-:Y:S02]  /*3d20*/  @!P2 FMUL R132, R132, 16777216 ;  /* 0x4b8000008484a820 */ /* 0x000fe40000400000 */
[----:B------:R-:W-:Y:S01]  /*3d30*/  @!P2 FMUL R133, R133, 16777216 ;  /* 0x4b8000008585a820 */ /* 0x000fe20000400000 */
[----:B------:R-:W-:Y:S01]  /*3d40*/  ISETP.GE.U32.AND P2, PT, R36, 0x7f800000, PT ;  /* 0x7f8000002400780c */ /* 0x000fe20003f46070 */
[----:B------:R-:W-:-:S02]  /*3d50*/  @P3 FMUL R107, R107, 0.25 ;  /* 0x3e8000006b6b3820 */ /* 0x000fc40000400000 */
[----:B------:R-:W-:Y:S02]  /*3d60*/  @P3 FMUL R111, R111, 0.25 ;  /* 0x3e8000006f6f3820 */ /* 0x000fe40000400000 */
[C---:B-1----:R-:W-:Y:S02]  /*3d70*/  FMUL R11, R10.reuse, R105 ;  /* 0x000000690a0b7220 */ /* 0x042fe40000400000 */
[C---:B------:R-:W-:Y:S02]  /*3d80*/  FMUL R12, R10.reuse, R104 ;  /* 0x000000680a0c7220 */ /* 0x040fe40000400000 */
[C---:B------:R-:W-:Y:S02]  /*3d90*/  FMUL R14, R10.reuse, R109 ;  /* 0x0000006d0a0e7220 */ /* 0x040fe40000400000 */
[C---:B------:R-:W-:Y:S02]  /*3da0*/  FMUL R13, R10.reuse, R108 ;  /* 0x0000006c0a0d7220 */ /* 0x040fe40000400000 */
[C---:B------:R-:W-:Y:S01]  /*3db0*/  FMUL R16, R10.reuse, R100 ;  /* 0x000000640a107220 */ /* 0x040fe20000400000 */
[----:B------:R-:W-:Y:S01]  /*3dc0*/  F2FP.PACK_AB R21, R11, R14 ;  /* 0x0000000e0b15723e */ /* 0x000fe200000000ff */
[----:B------:R-:W-:Y:S01]  /*3dd0*/  FMUL R17, R10, R132 ;  /* 0x000000840a117220 */ /* 0x000fe20000400000 */
[----:B------:R-:W-:Y:S01]  /*3de0*/  F2FP.PACK_AB R19, R12, R13 ;  /* 0x0000000d0c13723e */ /* 0x000fe200000000ff */
[----:B------:R-:W-:-:S02]  /*3df0*/  FMUL R15, R10, R101 ;  /* 0x000000650a0f7220 */ /* 0x000fc40000400000 */
[----:B------:R-:W-:Y:S01]  /*3e00*/  @P3 FMUL R106, R106, 0.25 ;  /* 0x3e8000006a6a3820 */ /* 0x000fe20000400000 */
[----:B------:R-:W-:Y:S01]  /*3e10*/  F2FP.PACK_AB R18, R16, R17 ;  /* 0x000000111012723e */ /* 0x000fe200000000ff */
[----:B------:R-:W-:Y:S02]  /*3e20*/  @P3 FMUL R110, R110, 0.25 ;  /* 0x3e8000006e6e3820 */ /* 0x000fe40000400000 */
[----:B------:R-:W-:Y:S02]  /*3e30*/  @P3 FMUL R103, R103, 0.25 ;  /* 0x3e80000067673820 */ /* 0x000fe40000400000 */
[----:B------:R-:W-:Y:S01]  /*3e40*/  @P3 FMUL R102, R102, 0.25 ;  /* 0x3e80000066663820 */ /* 0x000fe20000400000 */
[----:B------:R1:W-:Y:S01]  /*3e50*/  STS.64 [R25], R18 ;  /* 0x0000001219007388 */ /* 0x0003e20000000a00 */
[----:B------:R-:W-:Y:S02]  /*3e60*/  @P3 FMUL R135, R135, 0.25 ;  /* 0x3e80000087873820 */ /* 0x000fe40000400000 */
[----:B------:R-:W-:-:S02]  /*3e70*/  @P3 FMUL R134, R134, 0.25 ;  /* 0x3e80000086863820 */ /* 0x000fc40000400000 */
[----:B------:R-:W-:Y:S02]  /*3e80*/  FMUL R10, R10, R133 ;  /* 0x000000850a0a7220 */ /* 0x000fe40000400000 */
[----:B------:R-:W-:Y:S02]  /*3e90*/  @!P5 FMUL R107, R107, 16777216 ;  /* 0x4b8000006b6bd820 */ /* 0x000fe40000400000 */
[----:B------:R-:W-:Y:S01]  /*3ea0*/  @!P5 FMUL R111, R111, 16777216 ;  /* 0x4b8000006f6fd820 */ /* 0x000fe20000400000 */
[----:B------:R-:W-:Y:S01]  /*3eb0*/  F2FP.PACK_AB R20, R15, R10 ;  /* 0x0000000a0f14723e */ /* 0x000fe200000000ff */
[----:B------:R-:W-:Y:S01]  /*3ec0*/  @!P5 FMUL R106, R106, 16777216 ;  /* 0x4b8000006a6ad820 */ /* 0x000fe20000400000 */
[----:B-1----:R-:W-:Y:S01]  /*3ed0*/  MOV R18, c[0x0][0x1c8] ;  /* 0x0000720000127a02 */ /* 0x002fe20000000f00 */
[----:B------:R-:W-:Y:S02]  /*3ee0*/  @!P5 FMUL R110, R110, 16777216 ;  /* 0x4b8000006e6ed820 */ /* 0x000fe40000400000 */
[----:B------:R-:W-:Y:S01]  /*3ef0*/  @!P5 FMUL R103, R103, 16777216 ;  /* 0x4b8000006767d820 */ /* 0x000fe20000400000 */
[----:B------:R-:W-:Y:S01]  /*3f00*/  STS.64 [R25+0x200], R20 ;  /* 0x0002001419007388 */ /* 0x000fe20000000a00 */
[----:B------:R-:W-:-:S02]  /*3f10*/  @!P5 FMUL R102, R102, 16777216 ;  /* 0x4b8000006666d820 */ /* 0x000fc40000400000 */
[----:B------:R-:W-:Y:S02]  /*3f20*/  @!P5 FMUL R135, R135, 16777216 ;  /* 0x4b8000008787d820 */ /* 0x000fe40000400000 */
[----:B------:R-:W-:Y:S02]  /*3f30*/  @!P5 FMUL R134, R134, 16777216 ;  /* 0x4b8000008686d820 */ /* 0x000fe40000400000 */
[C---:B0-----:R-:W-:Y:S02]  /*3f40*/  FMUL R10, R7.reuse, R107 ;  /* 0x0000006b070a7220 */ /* 0x041fe40000400000 */
[C---:B------:R-:W-:Y:S02]  /*3f50*/  FMUL R13, R7.reuse, R111 ;  /* 0x0000006f070d7220 */ /* 0x040fe40000400000 */
[C---:B------:R-:W-:Y:S02]  /*3f60*/  FMUL R11, R7.reuse, R106 ;  /* 0x0000006a070b7220 */ /* 0x040fe40000400000 */
[C---:B------:R-:W-:Y:S01]  /*3f70*/  FMUL R12, R7.reuse, R110 ;  /* 0x0000006e070c7220 */ /* 0x040fe20000400000 */
[----:B------:R-:W-:Y:S01]  /*3f80*/  F2FP.PACK_AB R29, R10, R13 ;  /* 0x0000000d0a1d723e */ /* 0x000fe200000000ff */
[----:B------:R-:W-:Y:S01]  /*3f90*/  FMUL R14, R7, R103 ;  /* 0x00000067070e7220 */ /* 0x000fe20000400000 */
[----:B------:R-:W-:Y:S01]  /*3fa0*/  LOP3.LUT R10, R25, 0x8, RZ, 0x3c, !PT ;  /* 0x00000008190a7812 */ /* 0x000fe200078e3cff */
[----:B------:R-:W-:Y:S01]  /*3fb0*/  FMUL R15, R7, R102 ;  /* 0x00000066070f7220 */ /* 0x000fe20000400000 */
[----:B------:R-:W-:Y:S01]  /*3fc0*/  F2FP.PACK_AB R27, R11, R12 ;  /* 0x0000000c0b1b723e */ /* 0x000fe200000000ff */
[----:B------:R-:W-:-:S02]  /*3fd0*/  FMUL R17, R7, R135 ;  /* 0x0000008707117220 */ /* 0x000fc40000400000 */
[----:B------:R-:W-:Y:S02]  /*3fe0*/  FMUL R16, R7, R134 ;  /* 0x0000008607107220 */ /* 0x000fe40000400000 */
[----:B------:R-:W-:Y:S01]  /*3ff0*/  FADD R5, R5, -1 ;  /* 0xbf80000005057421 */ /* 0x000fe20000000000 */
[----:B------:R-:W-:Y:S01]  /*4000*/  F2FP.PACK_AB R28, R14, R17 ;  /* 0x000000110e1c723e */ /* 0x000fe200000000ff */
[----:B------:R-:W-:Y:S01]  /*4010*/  FADD R24, R9, -1 ;  /* 0xbf80000009187421 */ /* 0x000fe20000000000 */
[----:B------:R-:W-:Y:S01]  /*4020*/  F2FP.PACK_AB R26, R15, R16 ;  /* 0x000000100f1a723e */ /* 0x000fe200000000ff */
[CC--:B------:R-:W-:Y:S01]  /*4030*/  FFMA.FTZ R8, R5.reuse, R32.reuse, -0.16845393180847167969 ;  /* 0xbe2c7f3005087423 */ /* 0x0c0fe20000010020 */
[----:B------:R-:W-:Y:S01]  /*4040*/  LOP3.LUT R17, R30, 0x8, RZ, 0x3c, !PT ;  /* 0x000000081e117812 */ /* 0x000fe200078e3cff */
[----:B------:R-:W-:Y:S01]  /*4050*/  STS.64 [R10+0xa00], R28 ;  /* 0x000a001c0a007388 */ /* 0x000fe20000000a00 */
[C---:B------:R-:W-:Y:S02]  /*4060*/  FFMA.FTZ R7, R24.reuse, R32, -0.16845393180847167969 ;  /* 0xbe2c7f3018077423 */ /* 0x040fe40000010020 */
[----:B------:R-:W-:Y:S01]  /*4070*/  FFMA.FTZ R8, R5, R8, 0.1716887056827545166 ;  /* 0x3e2fcf2a05087423 */ /* 0x000fe20000010008 */
[----:B------:R0:W-:Y:S01]  /*4080*/  STS.64 [R10+0x800], R26 ;  /* 0x0008001a0a007388 */ /* 0x0001e20000000a00 */
[----:B------:R-:W-:-:S02]  /*4090*/  FFMA.FTZ R9, R24, R7, 0.1716887056827545166 ;  /* 0x3e2fcf2a18097423 */ /* 0x000fc40000010007 */
[C---:B------:R-:W-:Y:S01]  /*40a0*/  FFMA.FTZ R8, R5.reuse, R8, -0.17900948226451873779 ;  /* 0xbe374e4305087423 */ /* 0x040fe20000010008 */
[----:B------:R-:W-:Y:S01]  /*40b0*/  BAR.SYNC.DEFER_BLOCKING 0x0 ;  /* 0x0000000000007b1d */ /* 0x000fe20000010000 */
[C---:B------:R-:W-:Y:S02]  /*40c0*/  FFMA.FTZ R9, R24.reuse, R9, -0.17900948226451873779 ;  /* 0xbe374e4318097423 */ /* 0x040fe40000010009 */
[C---:B------:R-:W-:Y:S02]  /*40d0*/  FFMA.FTZ R8, R5.reuse, R8, 0.20512372255325317383 ;  /* 0x3e520bf405087423 */ /* 0x040fe40000010008 */
[C---:B------:R-:W-:Y:S02]  /*40e0*/  FFMA.FTZ R9, R24.reuse, R9, 0.20512372255325317383 ;  /* 0x3e520bf418097423 */ /* 0x040fe40000010009 */
[----:B------:R-:W-:Y:S02]  /*40f0*/  FFMA.FTZ R8, R5, R8, -0.24046532809734344482 ;  /* 0xbe763c8b05087423 */ /* 0x000fe40000010008 */
[----:B------:R-:W-:-:S02]  /*4100*/  FFMA.FTZ R9, R24, R9, -0.24046532809734344482 ;  /* 0xbe763c8b18097423 */ /* 0x000fc40000010009 */
[C---:B------:R-:W-:Y:S02]  /*4110*/  FFMA.FTZ R8, R5.reuse, R8, 0.28857114911079406738 ;  /* 0x3e93bf9905087423 */ /* 0x040fe40000010008 */
[----:B------:R-:W-:Y:S02]  /*4120*/  IMAD R11, R4, c[0x0][0x1c8], RZ ;  /* 0x00007200040b7a24 */ /* 0x000fe400078e02ff */
[C---:B------:R-:W-:Y:S02]  /*4130*/  FFMA.FTZ R8, R5.reuse, R8, -0.36067417263984680176 ;  /* 0xbeb8aa4905087423 */ /* 0x040fe40000010008 */
[----:B------:R-:W-:Y:S01]  /*4140*/  FFMA.FTZ R9, R24, R9, 0.28857114911079406738 ;  /* 0x3e93bf9918097423 */ /* 0x000fe20000010009 */
[----:B------:R-:W-:Y:S01]  /*4150*/  LEA R12, R18, R11, 0x2 ;  /* 0x0000000b120c7211 */ /* 0x000fe200078e10ff */
[----:B------:R-:W-:Y:S01]  /*4160*/  FFMA.FTZ R8, R5, R8, 0.48089820146560668945 ;  /* 0x3ef6384a05087423 */ /* 0x000fe20000010008 */
[----:B------:R-:W-:Y:S01]  /*4170*/  LEA R4, P3, R11, R34, 0x1 ;  /* 0x000000220b047211 */ /* 0x000fe200078608ff */
[----:B------:R-:W-:Y:S01]  /*4180*/  FFMA.FTZ R13, R24, R9, -0.36067417263984680176 ;  /* 0xbeb8aa49180d7423 */ /* 0x000fe20000010009 */
[----:B------:R-:W-:Y:S01]  /*4190*/  LEA R14, R18, R12, 0x2 ;  /* 0x0000000c120e7211 */ /* 0x000fe200078e10ff */
[C---:B------:R-:W-:Y:S01]  /*41a0*/  FFMA.FTZ R8, R5.reuse, R8, -0.72134751081466674805 ;  /* 0xbf38aa3b05087423 */ /* 0x040fe20000010008 */
[----:B------:R-:W1:Y:S01]  /*41b0*/  LDS.64 R32, [R30] ;  /* 0x000000001e207984 */ /* 0x000e620000000a00 */
[----:B------:R-:W-:Y:S01]  /*41c0*/  FFMA.FTZ R13, R24, R13, 0.48089820146560668945 ;  /* 0x3ef6384a180d7423 */ /* 0x000fe2000001000d */
[----:B------:R-:W-:Y:S01]  /*41d0*/  LEA R15, R18, R14, 0x2 ;  /* 0x0000000e120f7211 */ /* 0x000fe200078e10ff */
[----:B------:R-:W-:Y:S01]  /*41e0*/  FMUL R8, R5, R8 ;  /* 0x0000000805087220 */ /* 0x000fe20000400000 */
[----:B------:R2:W3:Y:S01]  /*41f0*/  LDS.64 R28, [R17] ;  /* 0x00000000111c7984 */ /* 0x0004e20000000a00 */
[----:B0-----:R-:W-:-:S02]  /*4200*/  LEA R10, P5, R14, R34, 0x1 ;  /* 0x000000220e0a7211 */ /* 0x001fc400078a08ff */
[----:B------:R-:W-:Y:S01]  /*4210*/  FMUL R8, R5, R8 ;  /* 0x0000000805087220 */ /* 0x000fe20000400000 */
[----:B------:R-:W-:-:S03]  /*4220*/  LEA R16, R18, R15, 0x2 ;  /* 0x0000000f12107211 */ /* 0x000fc600078e10ff */
[----:B------:R-:W-:Y:S01]  /*4230*/  FFMA.FTZ R7, R5, 1.4426950216293334961, R8 ;  /* 0x3fb8aa3b05077823 */ /* 0x000fe20000010008 */
[----:B------:R-:W-:Y:S01]  /*4240*/  LEA R8, P4, R12, R34, 0x1 ;  /* 0x000000220c087211 */ /* 0x000fe200078808ff */
[----:B--2---:R-:W-:Y:S01]  /*4250*/  FFMA.FTZ R17, R24, R13, -0.72134751081466674805 ;  /* 0xbf38aa3b18117423 */ /* 0x004fe2000001000d */
[----:B------:R-:W-:Y:S01]  /*4260*/  LEA R19, R18, R16, 0x2 ;  /* 0x0000001012137211 */ /* 0x000fe200078e10ff */
[----:B------:R-:W-:Y:S01]  /*4270*/  FADD R0, R0, R7 ;  /* 0x0000000700007221 */ /* 0x000fe20000000000 */
[----:B------:R-:W-:Y:S01]  /*4280*/  LEA.HI.X.SX32 R5, R11, R35, 0x1, P3 ;  /* 0x000000230b057211 */ /* 0x000fe200018f0eff */
[----:B------:R-:W-:Y:S01]  /*4290*/  FMUL R17, R24, R17 ;  /* 0x0000001118117220 */ /* 0x000fe20000400000 */
[-C--:B------:R-:W-:Y:S02]  /*42a0*/  LEA.HI.X.SX32 R9, R12, R35.reuse, 0x1, P4 ;  /* 0x000000230c097211 */ /* 0x080fe400020f0eff */
[----:B------:R-:W-:Y:S01]  /*42b0*/  LEA.HI.X.SX32 R11, R14, R35, 0x1, P5 ;  /* 0x000000230e0b7211 */ /* 0x000fe200028f0eff */
[----:B------:R-:W-:Y:S01]  /*42c0*/  FMUL R25, R24, R17 ;  /* 0x0000001118197220 */ /* 0x000fe20000400000 */
[----:B------:R-:W-:-:S02]  /*42d0*/  LEA R12, P3, R15, R34, 0x1 ;  /* 0x000000220f0c7211 */ /* 0x000fc400078608ff */
[----:B------:R-:W-:Y:S01]  /*42e0*/  LEA R21, R18, R19, 0x2 ;  /* 0x0000001312157211 */ /* 0x000fe200078e10ff */
[----:B------:R-:W-:Y:S01]  /*42f0*/  FFMA.FTZ R25, R24, 1.4426950216293334961, R25 ;  /* 0x3fb8aa3b18197823 */ /* 0x000fe20000010019 */
[----:B------:R-:W-:Y:S02]  /*4300*/  @P2 MOV R24, 0x7f800000 ;  /* 0x7f80000000182802 */ /* 0x000fe40000000f00 */
[----:B------:R-:W-:Y:S01]  /*4310*/  LEA R14, P4, R16, R34, 0x1 ;  /* 0x00000022100e7211 */ /* 0x000fe200078808ff */
[----:B------:R-:W-:Y:S01]  /*4320*/  FADD R22, R22, R25 ;  /* 0x0000001916167221 */ /* 0x000fe20000000000 */
[----:B------:R-:W-:Y:S01]  /*4330*/  LEA.HI.X.SX32 R13, R15, R35, 0x1, P3 ;  /* 0x000000230f0d7211 */ /* 0x000fe200018f0eff */
[----:B------:R-:W-:Y:S01]  /*4340*/  @P2 FFMA.FTZ R0, R36, R24, +INF ;  /* 0x7f80000024002423 */ /* 0x000fe20000010018 */
[----:B------:R-:W-:Y:S02]  /*4350*/  LEA R26, R18, R21, 0x2 ;  /* 0x00000015121a7211 */ /* 0x000fe400078e10ff */
[----:B------:R-:W-:-:S02]  /*4360*/  LEA.HI.X.SX32 R15, R16, R35, 0x1, P4 ;  /* 0x00000023100f7211 */ /* 0x000fc400020f0eff */
[-C--:B------:R-:W-:Y:S02]  /*4370*/  LEA R16, P3, R19, R34.reuse, 0x1 ;  /* 0x0000002213107211 */ /* 0x080fe400078608ff */
[-C--:B------:R-:W-:Y:S02]  /*4380*/  LEA R18, P4, R21, R34.reuse, 0x1 ;  /* 0x0000002215127211 */ /* 0x080fe400078808ff */
[----:B-1----:R-:W-:Y:S01]  /*4390*/  PRMT R24, R32, 0x7632, R24 ;  /* 0x0000763220187816 */ /* 0x002fe20000000018 */
[----:B------:R-:W-:Y:S01]  /*43a0*/  STG.E.U16 [R4.64], R32 ;  /* 0x0000002004007986 */ /* 0x000fe2000c101504 */
[----:B------:R-:W-:Y:S02]  /*43b0*/  LEA R20, P5, R26, R34, 0x1 ;  /* 0x000000221a147211 */ /* 0x000fe400078a08ff */
[----:B---3--:R-:W-:Y:S01]  /*43c0*/  PRMT R25, R28, 0x7632, R25 ;  /* 0x000076321c197816 */ /* 0x008fe20000000019 */
[----:B------:R0:W-:Y:S01]  /*43d0*/  STG.E.U16 [R8.64], R28 ;  /* 0x0000001c08007986 */ /* 0x0001e2000c101504 */
[----:B------:R-:W-:-:S02]  /*43e0*/  LEA.HI.X.SX32 R17, R19, R35, 0x1, P3 ;  /* 0x0000002313117211 */ /* 0x000fc400018f0eff */
[-C--:B------:R-:W-:Y:S01]  /*43f0*/  LEA.HI.X.SX32 R19, R21, R35.reuse, 0x1, P4 ;  /* 0x0000002315137211 */ /* 0x080fe200020f0eff */
[----:B------:R1:W-:Y:S01]  /*4400*/  STG.E.U16 [R10.64], R24 ;  /* 0x000000180a007986 */ /* 0x0003e2000c101504 */
[----:B------:R-:W-:Y:S02]  /*4410*/  LEA.HI.X.SX32 R21, R26, R35, 0x1, P5 ;  /* 0x000000231a157211 */ /* 0x000fe400028f0eff */
[----:B------:R-:W-:Y:S01]  /*4420*/  @P1 MOV R7, 0x7f800000 ;  /* 0x7f80000000071802 */ /* 0x000fe20000000f00 */
[----:B------:R2:W-:Y:S01]  /*4430*/  STG.E.U16 [R12.64], R25 ;  /* 0x000000190c007986 */ /* 0x0005e2000c101504 */
[----:B------:R-:W-:Y:S02]  /*4440*/  FSETP.NEU.AND P3, PT, R36, RZ, PT ;  /* 0x000000ff2400720b */ /* 0x000fe40003f6d000 */
[C---:B------:R-:W-:Y:S01]  /*4450*/  FSETP.NEU.AND P2, PT, R38.reuse, RZ, PT ;  /* 0x000000ff2600720b */ /* 0x040fe20003f4d000 */
[----:B------:R2:W-:Y:S01]  /*4460*/  STG.E.U16 [R14.64], R33 ;  /* 0x000000210e007986 */ /* 0x0005e2000c101504 */
[----:B0-----:R-:W-:Y:S01]  /*4470*/  PRMT R9, R33, 0x7632, R9 ;  /* 0x0000763221097816 */ /* 0x001fe20000000009 */
[----:B------:R-:W-:Y:S01]  /*4480*/  @P1 FFMA.FTZ R22, R38, R7, +INF ;  /* 0x7f80000026161423 */ /* 0x000fe20000010007 */
[----:B------:R-:W-:Y:S01]  /*4490*/  FSEL R0, R0, -INF , P3 ;  /* 0xff80000000007808 */ /* 0x000fe20001800000 */
[----:B------:R2:W-:Y:S01]  /*44a0*/  STG.E.U16 [R16.64], R29 ;  /* 0x0000001d10007986 */ /* 0x0005e2000c101504 */
[----:B-1----:R-:W-:-:S02]  /*44b0*/  PRMT R11, R29, 0x7632, R11 ;  /* 0x000076321d0b7816 */ /* 0x002fc4000000000b */
[----:B------:R-:W-:Y:S01]  /*44c0*/  FSEL R7, R22, -INF , P2 ;  /* 0xff80000016077808 */ /* 0x000fe20001000000 */
[----:B------:R2:W-:Y:S01]  /*44d0*/  STG.E.U16 [R18.64], R9 ;  /* 0x0000000912007986 */ /* 0x0005e2000c101504 */
[----:B------:R-:W-:-:S03]  /*44e0*/  FFMA R4, R0, 0.69314718246459960938, R23 ;  /* 0x3f31721800047823 */ /* 0x000fc60000000017 */
[----:B------:R2:W-:Y:S01]  /*44f0*/  STG.E.U16 [R20.64], R11 ;  /* 0x0000000b14007986 */ /* 0x0005e2000c101504 */
[----:B------:R-:W-:-:S03]  /*4500*/  FFMA R5, R7, 0.69314718246459960938, R44 ;  /* 0x3f31721807057823 */ /* 0x000fc6000000002c */
[----:B------:R-:W-:Y:S06]  /*4510*/  BAR.SYNC.DEFER_BLOCKING 0x0 ;  /* 0x0000000000007b1d */ /* 0x000fec0000010000 */
[----:B------:R2:W-:Y:S04]  /*4520*/  STS.64 [R6], R4 ;  /* 0x0000000406007388 */ /* 0x0005e80000000a00 */
[----:B------:R-:W-:Y:S06]  /*4530*/  BAR.SYNC.DEFER_BLOCKING 0x0 ;  /* 0x0000000000007b1d */ /* 0x000fec0000010000 */
[----:B------:R-:W-:Y:S05]  /*4540*/  @P0 EXIT ;  /* 0x000000000000094d */ /* 0x000fea0003800000 */
[----:B--2---:R-:W0:Y:S01]  /*4550*/  LDS R31, [R31] ;  /* 0x000000001f1f7984 */ /* 0x004e220000000800 */
[----:B------:R-:W-:Y:S01]  /*4560*/  IMAD R2, R2, c[0x0][0x1cc], RZ ;  /* 0x0000730002027a24 */ /* 0x000fe200078e02ff */
[C---:B------:R-:W-:Y:S01]  /*4570*/  SHF.L.U32 R5, R3.reuse, 0x2, RZ ;  /* 0x0000000203057819 */ /* 0x040fe200000006ff */
[----:B------:R-:W-:-:S03]  /*4580*/  IMAD.HI R4, R3, 0x4, RZ ;  /* 0x0000000403047827 */ /* 0x000fc600078e02ff */
[C---:B------:R-:W-:Y:S01]  /*4590*/  SHF.L.U32 R0, R2.reuse, 0x2, RZ ;  /* 0x0000000202007819 */ /* 0x040fe200000006ff */
[----:B------:R-:W-:-:S03]  /*45a0*/  IMAD.HI R3, R2, 0x4, RZ ;  /* 0x0000000402037827 */ /* 0x000fc600078e02ff */
[----:B------:R-:W-:-:S04]  /*45b0*/  IADD3 R2, P0, P1, R5, c[0x0][0x180], R0 ;  /* 0x0000600005027a10 */ /* 0x000fc8000791e000 */
[----:B------:R-:W-:-:S05]  /*45c0*/  IADD3.X R3, R4, c[0x0][0x184], R3, P0, P1 ;  /* 0x0000610004037a10 */ /* 0x000fca00007e2403 */
[----:B0-----:R-:W-:Y:S01]  /*45d0*/  STG.E [R2.64], R31 ;  /* 0x0000001f02007986 */ /* 0x001fe2000c101904 */
[----:B------:R-:W-:Y:S05]  /*45e0*/  EXIT ;  /* 0x000000000000794d */ /* 0x000fea0003800000 */
.L_x_3:
[----:B------:R-:W-:-:S00]  /*45f0*/  BRA `(.L_x_3) ;  /* 0xfffffff000007947 */ /* 0x000fc0000383ffff */
[----:B------:R-:W-:-:S00]  /*4600*/  NOP ;  /* 0x0000000000007918 */ /* 0x000fc00000000000 */
[----:B------:R-:W-:-:S00]  /*4610*/  NOP ;  /* 0x0000000000007918 */ /* 0x000fc00000000000 */
[----:B------:R-:W-:-:S00]  /*4620*/  NOP ;  /* 0x0000000000007918 */ /* 0x000fc00000000000 */
[----:B------:R-:W-:-:S00]  /*4630*/  NOP ;  /* 0x0000000000007918 */ /* 0x000fc00000000000 */
[----:B------:R-:W-:-:S00]  /*4640*/  NOP ;  /* 0x0000000000007918 */ /* 0x000fc00000000000 */
[----:B------:R-:W-:-:S00]  /*4650*/  NOP ;  /* 0x0000000000007918 */ /* 0x000fc00000000000 */
[----:B------:R-:W-:-:S00]  /*4660*/  NOP ;  /* 0x0000000000007918 */ /* 0x000fc00000000000 */
[----:B------:R-:W-:-:S00]  /*4670*/  NOP ;  /* 0x0000000000007918 */ /* 0x000fc00000000000 */
.L_x_4:


//--------------------- .nv.global.init           --------------------------
	.section	.nv.global.init,"aw",@progbits
.nv.global.init:
	.type		_$_str,@object
	.size		_$_str,(.L_0 - _$_str)
_$_str:
        /*0000*/ 	.byte	0x5f, 0x5f, 0x43, 0x55, 0x44, 0x41, 0x5f, 0x46, 0x54, 0x5a, 0x00
.L_0:


//--------------------- .nv.shared.attn_fwd       --------------------------
	.section	.nv.shared.attn_fwd,"aw",@nobits
	.sectionflags	@""
	.align	16
